	.target	sm_90a

	.elftype	@"ET_EXEC"


//--------------------- .note.nv.tkinfo           --------------------------
	.section	.note.nv.tkinfo,"",@"SHT_NOTE"
	.sectionflags	@"SHF_NOTE_NV_TKINFO"
	.tkinfo
        /*0018*/ 	.word	0x00000002
        /*0030*/ 	.string	""
        /*0030*/ 	.string	"ptxas"
        /*0030*/ 	.string	"Cuda compilation tools, release 13.0, V13.0.88"
        /*0030*/ 	.string	"Build cuda_13.0.r13.0/compiler.36424714_0"
        /*0030*/ 	.string	"-v  -suppress-debug-info  -lineinfo  -arch sm_90a "



//--------------------- .note.nv.cuinfo           --------------------------
	.section	.note.nv.cuinfo,"",@"SHT_NOTE"
	.sectionflags	@"SHF_NOTE_NV_CUINFO"
        /*0018*/ 	.short	0x0002
        /*001a*/ 	.short	0x005a
        /*001c*/ 	.short	0x0082
	.zero		2


//--------------------- .nv.info                  --------------------------
	.section	.nv.info,"",@"SHT_CUDA_INFO"
	.align	4


	//----- nvinfo : EIATTR_REGCOUNT
	.align		4
        /*0000*/ 	.byte	0x04, 0x2f
        /*0002*/ 	.short	(.L_1 - .L_0)
	.align		4
.L_0:
        /*0004*/ 	.word	index@(matmul_kernel)
        /*0008*/ 	.word	0x000000fe


	//----- nvinfo : EIATTR_FRAME_SIZE
	.align		4
.L_1:
        /*000c*/ 	.byte	0x04, 0x11
        /*000e*/ 	.short	(.L_3 - .L_2)
	.align		4
.L_2:
        /*0010*/ 	.word	index@(matmul_kernel)
        /*0014*/ 	.word	0x00000000


	//----- nvinfo : EIATTR_MIN_STACK_SIZE
	.align		4
.L_3:
        /*0018*/ 	.byte	0x04, 0x12
        /*001a*/ 	.short	(.L_5 - .L_4)
	.align		4
.L_4:
        /*001c*/ 	.word	index@(matmul_kernel)
        /*0020*/ 	.word	0x00000000
.L_5:


//--------------------- .nv.compat                --------------------------
	.section	.nv.compat,"",@"SHT_CUDA_COMPAT_INFO"
	.align	4
        /*0000*/ 	.byte	0x02, 0x09, 0x01, 0x00, 0x02, 0x02, 0x01, 0x00, 0x02, 0x05, 0x05, 0x00, 0x03, 0x07, 0x01, 0x01
        /*0010*/ 	.byte	0x02, 0x03, 0x00, 0x00, 0x02, 0x06, 0x01, 0x00, 0x04, 0x0b, 0x08, 0x00, 0x00, 0x00, 0x00, 0x00
        /*0020*/ 	.byte	0x00, 0x00, 0x00, 0x00


//--------------------- .nv.info.matmul_kernel    --------------------------
	.section	.nv.info.matmul_kernel,"",@"SHT_CUDA_INFO"
	.sectionflags	@""
	.align	4


	//----- nvinfo : EIATTR_CUDA_API_VERSION
	.align		4
        /*0000*/ 	.byte	0x04, 0x37
        /*0002*/ 	.short	(.L_7 - .L_6)
.L_6:
        /*0004*/ 	.word	0x00000082


	//----- nvinfo : EIATTR_KPARAM_INFO
	.align		4
.L_7:
        /*0008*/ 	.byte	0x04, 0x17
        /*000a*/ 	.short	(.L_9 - .L_8)
.L_8:
        /*000c*/ 	.word	0x00000000
        /*0010*/ 	.short	0x000d
        /*0012*/ 	.short	0x0048
        /*0014*/ 	.byte	0x00, 0xf4, 0x21, 0x00


	//----- nvinfo : EIATTR_KPARAM_INFO
	.align		4
.L_9:
        /*0018*/ 	.byte	0x04, 0x17
        /*001a*/ 	.short	(.L_11 - .L_10)
.L_10:
        /*001c*/ 	.word	0x00000000
        /*0020*/ 	.short	0x000c
        /*0022*/ 	.short	0x0040
        /*0024*/ 	.byte	0x00, 0xf4, 0x21, 0x00


	//----- nvinfo : EIATTR_KPARAM_INFO
	.align		4
.L_11:
        /*0028*/ 	.byte	0x04, 0x17
        /*002a*/ 	.short	(.L_13 - .L_12)
.L_12:
        /*002c*/ 	.word	0x00000000
        /*0030*/ 	.short	0x000b
        /*0032*/ 	.short	0x0038
        /*0034*/ 	.byte	0x00, 0xf0, 0x11, 0x00


	//----- nvinfo : EIATTR_KPARAM_INFO
	.align		4
.L_13:
        /*0038*/ 	.byte	0x04, 0x17
        /*003a*/ 	.short	(.L_15 - .L_14)
.L_14:
        /*003c*/ 	.word	0x00000000
        /*0040*/ 	.short	0x000a
        /*0042*/ 	.short	0x0034
        /*0044*/ 	.byte	0x00, 0xf0, 0x11, 0x00


	//----- nvinfo : EIATTR_KPARAM_INFO
	.align		4
.L_15:
        /*0048*/ 	.byte	0x04, 0x17
        /*004a*/ 	.short	(.L_17 - .L_16)
.L_16:
        /*004c*/ 	.word	0x00000000
        /*0050*/ 	.short	0x0009
        /*0052*/ 	.short	0x0030
        /*0054*/ 	.byte	0x00, 0xf0, 0x11, 0x00


	//----- nvinfo : EIATTR_KPARAM_INFO
	.align		4
.L_17:
        /*0058*/ 	.byte	0x04, 0x17
        /*005a*/ 	.short	(.L_19 - .L_18)
.L_18:
        /*005c*/ 	.word	0x00000000
        /*0060*/ 	.short	0x0008
        /*0062*/ 	.short	0x002c
        /*0064*/ 	.byte	0x00, 0xf0, 0x11, 0x00


	//----- nvinfo : EIATTR_KPARAM_INFO
	.align		4
.L_19:
        /*0068*/ 	.byte	0x04, 0x17
        /*006a*/ 	.short	(.L_21 - .L_20)
.L_20:
        /*006c*/ 	.word	0x00000000
        /*0070*/ 	.short	0x0007
        /*0072*/ 	.short	0x0028
        /*0074*/ 	.byte	0x00, 0xf0, 0x11, 0x00


	//----- nvinfo : EIATTR_KPARAM_INFO
	.align		4
.L_21:
        /*0078*/ 	.byte	0x04, 0x17
        /*007a*/ 	.short	(.L_23 - .L_22)
.L_22:
        /*007c*/ 	.word	0x00000000
        /*0080*/ 	.short	0x0006
        /*0082*/ 	.short	0x0024
        /*0084*/ 	.byte	0x00, 0xf0, 0x11, 0x00


	//----- nvinfo : EIATTR_KPARAM_INFO
	.align		4
.L_23:
        /*0088*/ 	.byte	0x04, 0x17
        /*008a*/ 	.short	(.L_25 - .L_24)
.L_24:
        /*008c*/ 	.word	0x00000000
        /*0090*/ 	.short	0x0005
        /*0092*/ 	.short	0x0020
        /*0094*/ 	.byte	0x00, 0xf0, 0x11, 0x00


	//----- nvinfo : EIATTR_KPARAM_INFO
	.align		4
.L_25:
        /*0098*/ 	.byte	0x04, 0x17
        /*009a*/ 	.short	(.L_27 - .L_26)
.L_26:
        /*009c*/ 	.word	0x00000000
        /*00a0*/ 	.short	0x0004
        /*00a2*/ 	.short	0x001c
        /*00a4*/ 	.byte	0x00, 0xf0, 0x11, 0x00


	//----- nvinfo : EIATTR_KPARAM_INFO
	.align		4
.L_27:
        /*00a8*/ 	.byte	0x04, 0x17
        /*00aa*/ 	.short	(.L_29 - .L_28)
.L_28:
        /*00ac*/ 	.word	0x00000000
        /*00b0*/ 	.short	0x0003
        /*00b2*/ 	.short	0x0018
        /*00b4*/ 	.byte	0x00, 0xf0, 0x11, 0x00


	//----- nvinfo : EIATTR_KPARAM_INFO
	.align		4
.L_29:
        /*00b8*/ 	.byte	0x04, 0x17
        /*00ba*/ 	.short	(.L_31 - .L_30)
.L_30:
        /*00bc*/ 	.word	0x00000000
        /*00c0*/ 	.short	0x0002
        /*00c2*/ 	.short	0x0010
        /*00c4*/ 	.byte	0x00, 0xf4, 0x21, 0x00


	//----- nvinfo : EIATTR_KPARAM_INFO
	.align		4
.L_31:
        /*00c8*/ 	.byte	0x04, 0x17
        /*00ca*/ 	.short	(.L_33 - .L_32)
.L_32:
        /*00cc*/ 	.word	0x00000000
        /*00d0*/ 	.short	0x0001
        /*00d2*/ 	.short	0x0008
        /*00d4*/ 	.byte	0x00, 0xf4, 0x21, 0x00


	//----- nvinfo : EIATTR_KPARAM_INFO
	.align		4
.L_33:
        /*00d8*/ 	.byte	0x04, 0x17
        /*00da*/ 	.short	(.L_35 - .L_34)
.L_34:
        /*00dc*/ 	.word	0x00000000
        /*00e0*/ 	.short	0x0000
        /*00e2*/ 	.short	0x0000
        /*00e4*/ 	.byte	0x00, 0xf4, 0x21, 0x00


	//----- nvinfo : EIATTR_SPARSE_MMA_MASK
	.align		4
.L_35:
        /*00e8*/ 	.byte	0x03, 0x50
        /*00ea*/ 	.short	0x0000


	//----- nvinfo : EIATTR_MAXREG_COUNT
	.align		4
        /*00ec*/ 	.byte	0x03, 0x1b
        /*00ee*/ 	.short	0x00ff


	//----- nvinfo : EIATTR_NUM_BARRIERS
	.align		4
        /*00f0*/ 	.byte	0x02, 0x4c
        /*00f2*/ 	.byte	0x01
	.zero		1


	//----- nvinfo : EIATTR_MERCURY_ISA_VERSION
	.align		4
        /*00f4*/ 	.byte	0x03, 0x5f
        /*00f6*/ 	.short	0x0101


	//----- nvinfo : EIATTR_EXIT_INSTR_OFFSETS
	.align		4
        /*00f8*/ 	.byte	0x04, 0x1c
        /*00fa*/ 	.short	(.L_37 - .L_36)


	//   ....[0]....
.L_36:
        /*00fc*/ 	.word	0x000081f0


	//   ....[1]....
        /*0100*/ 	.word	0x00008220


	//----- nvinfo : EIATTR_REQNTID
	.align		4
.L_37:
        /*0104*/ 	.byte	0x04, 0x10
        /*0106*/ 	.short	(.L_39 - .L_38)
.L_38:
        /*0108*/ 	.word	0x00000080
        /*010c*/ 	.word	0x00000001
        /*0110*/ 	.word	0x00000001


	//----- nvinfo : EIATTR_CBANK_PARAM_SIZE
	.align		4
.L_39:
        /*0114*/ 	.byte	0x03, 0x19
        /*0116*/ 	.short	0x0050


	//----- nvinfo : EIATTR_PARAM_CBANK
	.align		4
        /*0118*/ 	.byte	0x04, 0x0a
        /*011a*/ 	.short	(.L_41 - .L_40)
	.align		4
.L_40:
        /*011c*/ 	.word	index@(.nv.constant0.matmul_kernel)
        /*0120*/ 	.short	0x0210
        /*0122*/ 	.short	0x0050


	//----- nvinfo : EIATTR_SW_WAR
	.align		4
.L_41:
        /*0124*/ 	.byte	0x04, 0x36
        /*0126*/ 	.short	(.L_43 - .L_42)
.L_42:
        /*0128*/ 	.word	0x00000008
.L_43:


//--------------------- .nv.callgraph             --------------------------
	.section	.nv.callgraph,"",@"SHT_CUDA_CALLGRAPH"
	.align	4
	.sectionentsize	8
	.align		4
        /*0000*/ 	.word	0x00000000
	.align		4
        /*0004*/ 	.word	0xffffffff
	.align		4
        /*0008*/ 	.word	0x00000000
	.align		4
        /*000c*/ 	.word	0xfffffffe
	.align		4
        /*0010*/ 	.word	0x00000000
	.align		4
        /*0014*/ 	.word	0xfffffffd
	.align		4
        /*0018*/ 	.word	0x00000000
	.align		4
        /*001c*/ 	.word	0xfffffffc


//--------------------- .text.matmul_kernel       --------------------------
	.section	.text.matmul_kernel,"ax",@progbits
	.align	128
        .global         matmul_kernel
        .type           matmul_kernel,@function
        .size           matmul_kernel,(.L_x_3 - matmul_kernel)
        .other          matmul_kernel,@"STO_CUDA_ENTRY STV_DEFAULT"
matmul_kernel:
.text.matmul_kernel:
[----:B------:R-:W-:Y:S08]  /*0000*/  LDC R1, c[0x0][0x28] ;  /* 0x00000a00ff017b82 */ /* 0x000ff00000000800 */
[----:B------:R-:W0:Y:S01]  /*0010*/  LDC.64 R40, c[0x0][0x228] ;  /* 0x00008a00ff287b82 */ /* 0x000e220000000a00 */
[----:B------:R-:W1:Y:S01]  /*0020*/  S2R R5, SR_CTAID.X ;  /* 0x0000000000057919 */ /* 0x000e620000002500 */
[----:B------:R-:W-:Y:S01]  /*0030*/  ULDC.64 UR8, c[0x0][0x208] ;  /* 0x0000820000087ab9 */ /* 0x000fe20000000a00 */
[----:B------:R-:W2:Y:S05]  /*0040*/  S2R R58, SR_TID.X ;  /* 0x00000000003a7919 */ /* 0x000eaa0000002100 */
[----:B------:R-:W3:Y:S01]  /*0050*/  LDC R185, c[0x0][0x230] ;  /* 0x00008c00ffb97b82 */ /* 0x000ee20000000800 */
[----:B0-----:R-:W-:-:S05]  /*0060*/  VIADD R0, R41, 0x3f ;  /* 0x0000003f29007836 */ /* 0x001fca0000000000 */
[----:B------:R-:W-:Y:S01]  /*0070*/  SHF.R.S32.HI R3, RZ, 0x1f, R0 ;  /* 0x0000001fff037819 */ /* 0x000fe20000011400 */
[----:B---3--:R-:W-:-:S03]  /*0080*/  VIADD R185, R185, 0x7f ;  /* 0x0000007fb9b97836 */ /* 0x008fc60000000000 */
[----:B------:R-:W-:Y:S02]  /*0090*/  LEA.HI R3, R3, R0, RZ, 0x6 ;  /* 0x0000000003037211 */ /* 0x000fe400078f30ff */
[----:B-1----:R-:W-:Y:S02]  /*00a0*/  IABS R8, R5 ;  /* 0x0000000500087213 */ /* 0x002fe40000000000 */
[----:B------:R-:W-:Y:S02]  /*00b0*/  SHF.R.S32.HI R3, RZ, 0x6, R3 ;  /* 0x00000006ff037819 */ /* 0x000fe40000011403 */
[C---:B--2---:R-:W-:Y:S02]  /*00c0*/  LOP3.LUT R155, R58.reuse, 0xf, RZ, 0xc0, !PT ;  /* 0x0000000f3a9b7812 */ /* 0x044fe400078ec0ff */
[----:B------:R-:W-:Y:S01]  /*00d0*/  SHF.R.U32.HI R182, RZ, 0x4, R58 ;  /* 0x00000004ffb67819 */ /* 0x000fe2000001163a */
[----:B------:R-:W-:Y:S01]  /*00e0*/  IMAD.SHL.U32 R4, R3, 0x8, RZ ;  /* 0x0000000803047824 */ /* 0x000fe200078e00ff */
[----:B------:R-:W-:-:S02]  /*00f0*/  LEA.HI R183, R58, 0x38, RZ, 0x1c ;  /* 0x000000383ab77811 */ /* 0x000fc400078fe0ff */
[----:B------:R-:W-:Y:S02]  /*0100*/  SGXT.U32 R182, R182, 0x3 ;  /* 0x00000003b6b6781a */ /* 0x000fe40000000000 */
[-C--:B------:R-:W-:Y:S02]  /*0110*/  IABS R7, R4.reuse ;  /* 0x0000000400077213 */ /* 0x080fe40000000000 */
[----:B------:R-:W-:Y:S02]  /*0120*/  IABS R10, R4 ;  /* 0x00000004000a7213 */ /* 0x000fe40000000000 */
[----:B------:R-:W0:Y:S08]  /*0130*/  I2F.RP R0, R7 ;  /* 0x0000000700007306 */ /* 0x000e300000209400 */
[----:B0-----:R-:W0:Y:S02]  /*0140*/  MUFU.RCP R0, R0 ;  /* 0x0000000000007308 */ /* 0x001e240000001000 */
[----:B0-----:R-:W-:-:S02]  /*0150*/  VIADD R2, R0, 0xffffffe ;  /* 0x0ffffffe00027836 */ /* 0x001fc40000000000 */
[----:B------:R-:W-:-:S04]  /*0160*/  IMAD.MOV R0, RZ, RZ, -R10 ;  /* 0x000000ffff007224 */ /* 0x000fc800078e0a0a */
[----:B------:R0:W1:Y:S02]  /*0170*/  F2I.FTZ.U32.TRUNC.NTZ R3, R2 ;  /* 0x0000000200037305 */ /* 0x000064000021f000 */
[----:B0-----:R-:W-:Y:S01]  /*0180*/  MOV R2, RZ ;  /* 0x000000ff00027202 */ /* 0x001fe20000000f00 */
[----:B-1----:R-:W-:-:S04]  /*0190*/  IMAD.MOV R6, RZ, RZ, -R3 ;  /* 0x000000ffff067224 */ /* 0x002fc800078e0a03 */
[----:B------:R-:W-:Y:S02]  /*01a0*/  IMAD R9, R6, R7, RZ ;  /* 0x0000000706097224 */ /* 0x000fe400078e02ff */
[----:B------:R-:W-:Y:S02]  /*01b0*/  IMAD.MOV.U32 R6, RZ, RZ, R8 ;  /* 0x000000ffff067224 */ /* 0x000fe400078e0008 */
[----:B------:R-:W-:-:S06]  /*01c0*/  IMAD.HI.U32 R3, R3, R9, R2 ;  /* 0x0000000903037227 */ /* 0x000fcc00078e0002 */
[----:B------:R-:W-:-:S04]  /*01d0*/  IMAD.HI.U32 R3, R3, R6, RZ ;  /* 0x0000000603037227 */ /* 0x000fc800078e00ff */
[----:B------:R-:W-:-:S05]  /*01e0*/  IMAD R0, R3, R0, R6 ;  /* 0x0000000003007224 */ /* 0x000fca00078e0206 */
[----:B------:R-:W-:-:S13]  /*01f0*/  ISETP.GT.U32.AND P1, PT, R7, R0, PT ;  /* 0x000000000700720c */ /* 0x000fda0003f24070 */
[----:B------:R-:W-:Y:S02]  /*0200*/  @!P1 IMAD.IADD R0, R0, 0x1, -R7 ;  /* 0x0000000100009824 */ /* 0x000fe400078e0a07 */
[----:B------:R-:W-:Y:S01]  /*0210*/  @!P1 VIADD R3, R3, 0x1 ;  /* 0x0000000103039836 */ /* 0x000fe20000000000 */
[----:B------:R-:W-:Y:S02]  /*0220*/  ISETP.NE.AND P1, PT, R4, RZ, PT ;  /* 0x000000ff0400720c */ /* 0x000fe40003f25270 */
[----:B------:R-:W-:Y:S02]  /*0230*/  ISETP.GE.U32.AND P0, PT, R0, R7, PT ;  /* 0x000000070000720c */ /* 0x000fe40003f06070 */
[----:B------:R-:W-:-:S04]  /*0240*/  LOP3.LUT R0, R5, R4, RZ, 0x3c, !PT ;  /* 0x0000000405007212 */ /* 0x000fc800078e3cff */
[----:B------:R-:W-:Y:S02]  /*0250*/  ISETP.GE.AND P2, PT, R0, RZ, PT ;  /* 0x000000ff0000720c */ /* 0x000fe40003f46270 */
[----:B------:R-:W-:-:S05]  /*0260*/  IADD3 R0, R40, 0xf, RZ ;  /* 0x0000000f28007810 */ /* 0x000fca0007ffe0ff */
[----:B------:R-:W-:-:S04]  /*0270*/  @P0 VIADD R3, R3, 0x1 ;  /* 0x0000000103030836 */ /* 0x000fc80000000000 */
[----:B------:R-:W-:Y:S01]  /*0280*/  IMAD.MOV.U32 R2, RZ, RZ, R3 ;  /* 0x000000ffff027224 */ /* 0x000fe200078e0003 */
[----:B------:R-:W-:-:S03]  /*0290*/  SHF.R.S32.HI R3, RZ, 0x1f, R0 ;  /* 0x0000001fff037819 */ /* 0x000fc60000011400 */
[----:B------:R-:W-:Y:S01]  /*02a0*/  @!P2 IMAD.MOV R2, RZ, RZ, -R2 ;  /* 0x000000ffff02a224 */ /* 0x000fe200078e0a02 */
[----:B------:R-:W-:Y:S02]  /*02b0*/  @!P1 LOP3.LUT R2, RZ, R4, RZ, 0x33, !PT ;  /* 0x00000004ff029212 */ /* 0x000fe400078e33ff */
[----:B------:R-:W-:-:S03]  /*02c0*/  LEA.HI R3, R3, R0, RZ, 0x4 ;  /* 0x0000000003037211 */ /* 0x000fc600078f20ff */
[----:B------:R-:W-:Y:S02]  /*02d0*/  IMAD.SHL.U32 R6, R2, 0x8, RZ ;  /* 0x0000000802067824 */ /* 0x000fe400078e00ff */
[----:B------:R-:W-:-:S03]  /*02e0*/  IMAD.MOV R2, RZ, RZ, -R2 ;  /* 0x000000ffff027224 */ /* 0x000fc600078e0a02 */
[----:B------:R-:W-:Y:S01]  /*02f0*/  LEA.HI.SX32 R3, R3, -R6, 0x1c ;  /* 0x8000000603037211 */ /* 0x000fe200078fe2ff */
[----:B------:R-:W-:-:S03]  /*0300*/  IMAD R4, R4, R2, R5 ;  /* 0x0000000204047224 */ /* 0x000fc600078e0205 */
[----:B------:R-:W-:Y:S02]  /*0310*/  VIMNMX R11, R3, 0x8, PT ;  /* 0x00000008030b7848 */ /* 0x000fe40003fe0100 */
[----:B------:R-:W-:Y:S02]  /*0320*/  IABS R9, R4 ;  /* 0x0000000400097213 */ /* 0x000fe40000000000 */
[----:B------:R-:W-:-:S04]  /*0330*/  IABS R7, R11 ;  /* 0x0000000b00077213 */ /* 0x000fc80000000000 */
[----:B------:R-:W0:Y:S08]  /*0340*/  I2F.RP R0, R7 ;  /* 0x0000000700007306 */ /* 0x000e300000209400 */
[----:B0-----:R-:W0:Y:S02]  /*0350*/  MUFU.RCP R0, R0 ;  /* 0x0000000000007308 */ /* 0x001e240000001000 */
[----:B0-----:R-:W-:-:S06]  /*0360*/  VIADD R3, R0, 0xffffffe ;  /* 0x0ffffffe00037836 */ /* 0x001fcc0000000000 */
[----:B------:R-:W0:Y:S02]  /*0370*/  F2I.FTZ.U32.TRUNC.NTZ R3, R3 ;  /* 0x0000000300037305 */ /* 0x000e24000021f000 */
[----:B0-----:R-:W-:-:S05]  /*0380*/  IMAD.MOV R8, RZ, RZ, -R3 ;  /* 0x000000ffff087224 */ /* 0x001fca00078e0a03 */
[----:B------:R-:W-:Y:S02]  /*0390*/  MOV R2, R8 ;  /* 0x0000000800027202 */ /* 0x000fe40000000f00 */
[----:B------:R-:W-:-:S03]  /*03a0*/  IABS R8, R11 ;  /* 0x0000000b00087213 */ /* 0x000fc60000000000 */
[----:B------:R-:W-:Y:S02]  /*03b0*/  IMAD R5, R2, R7, RZ ;  /* 0x0000000702057224 */ /* 0x000fe400078e02ff */
[----:B------:R-:W-:Y:S02]  /*03c0*/  IMAD.MOV.U32 R2, RZ, RZ, RZ ;  /* 0x000000ffff027224 */ /* 0x000fe400078e00ff */
[----:B------:R-:W-:Y:S02]  /*03d0*/  IMAD.MOV R0, RZ, RZ, -R8 ;  /* 0x000000ffff007224 */ /* 0x000fe400078e0a08 */
        /* <DEDUP_REMOVED lines=9> */
[----:B------:R-:W-:-:S07]  /*0470*/  ISETP.GE.AND P2, PT, R0, RZ, PT ;  /* 0x000000ff0000720c */ /* 0x000fce0003f46270 */
[----:B------:R-:W-:Y:S01]  /*0480*/  @P0 VIADD R2, R2, 0x1 ;  /* 0x0000000102020836 */ /* 0x000fe20000000000 */
[----:B------:R-:W-:-:S05]  /*0490*/  ISETP.GT.AND P0, PT, R185, 0x7f, PT ;  /* 0x0000007fb900780c */ /* 0x000fca0003f04270 */
[----:B------:R-:W-:Y:S02]  /*04a0*/  @!P2 IADD3 R2, -R2, RZ, RZ ;  /* 0x000000ff0202a210 */ /* 0x000fe40007ffe1ff */
[----:B------:R-:W-:-:S05]  /*04b0*/  @!P1 LOP3.LUT R2, RZ, R11, RZ, 0x33, !PT ;  /* 0x0000000bff029212 */ /* 0x000fca00078e33ff */
[----:B------:R-:W-:Y:S01]  /*04c0*/  IMAD.MOV R0, RZ, RZ, -R2 ;  /* 0x000000ffff007224 */ /* 0x000fe200078e0a02 */
[C---:B------:R-:W-:Y:S01]  /*04d0*/  @!P0 SHF.L.U32 R167, R58.reuse, 0x6, RZ ;  /* 0x000000063aa78819 */ /* 0x040fe200000006ff */
[----:B------:R-:W-:Y:S01]  /*04e0*/  @!P0 IMAD.SHL.U32 R168, R58, 0x20, RZ ;  /* 0x000000203aa88824 */ /* 0x000fe200078e00ff */
[----:B------:R-:W-:Y:S01]  /*04f0*/  @!P0 CS2R R60, SRZ ;  /* 0x00000000003c8805 */ /* 0x000fe2000001ff00 */
[----:B------:R-:W-:Y:S01]  /*0500*/  IMAD R0, R11, R0, R4 ;  /* 0x000000000b007224 */ /* 0x000fe200078e0204 */
[----:B------:R-:W-:Y:S01]  /*0510*/  @!P0 CS2R R62, SRZ ;  /* 0x00000000003e8805 */ /* 0x000fe2000001ff00 */
[----:B------:R-:W-:Y:S01]  /*0520*/  IMAD.SHL.U32 R156, R2, 0x40, RZ ;  /* 0x00000040029c7824 */ /* 0x000fe200078e00ff */
[----:B------:R-:W-:Y:S01]  /*0530*/  @!P0 LOP3.LUT R168, R168, 0x60, RZ, 0xc0, !PT ;  /* 0x00000060a8a88812 */ /* 0x000fe200078ec0ff */
[----:B------:R-:W-:-:S04]  /*0540*/  IMAD.IADD R0, R6, 0x1, R0 ;  /* 0x0000000106007824 */ /* 0x000fc800078e0200 */
[----:B------:R-:W-:Y:S01]  /*0550*/  IMAD R155, R0, 0x10, R155 ;  /* 0x00000010009b7824 */ /* 0x000fe200078e029b */
[----:B------:R-:W-:Y:S06]  /*0560*/  @!P0 BRA `(.L_x_0) ;  /* 0x0000007400c88947 */ /* 0x000fec0003800000 */
[----:B------:R-:W-:Y:S01]  /*0570*/  IABS R10, R40 ;  /* 0x00000028000a7213 */ /* 0x000fe20000000000 */
[C---:B------:R-:W-:Y:S01]  /*0580*/  VIADD R11, R156.reuse, 0x3e ;  /* 0x0000003e9c0b7836 */ /* 0x040fe20000000000 */
[----:B------:R-:W-:Y:S01]  /*0590*/  IABS R2, R41 ;  /* 0x0000002900027213 */ /* 0x000fe20000000000 */
[C---:B------:R-:W-:Y:S01]  /*05a0*/  VIADD R16, R156.reuse, 0x38 ;  /* 0x000000389c107836 */ /* 0x040fe20000000000 */
[----:B------:R-:W0:Y:S01]  /*05b0*/  I2F.RP R3, R10 ;  /* 0x0000000a00037306 */ /* 0x000e220000209400 */
[----:B------:R-:W-:Y:S01]  /*05c0*/  ISETP.GE.AND P2, PT, R155, RZ, PT ;  /* 0x000000ff9b00720c */ /* 0x000fe20003f46270 */
[C---:B------:R-:W-:Y:S01]  /*05d0*/  VIADD R19, R156.reuse, 0x36 ;  /* 0x000000369c137836 */ /* 0x040fe20000000000 */
[----:B------:R-:W-:Y:S01]  /*05e0*/  IABS R8, R11 ;  /* 0x0000000b00087213 */ /* 0x000fe20000000000 */
[C---:B------:R-:W-:Y:S01]  /*05f0*/  VIADD R17, R156.reuse, 0x37 ;  /* 0x000000379c117836 */ /* 0x040fe20000000000 */
[C---:B------:R-:W-:Y:S01]  /*0600*/  IADD3 R12, R156.reuse, 0x3b, RZ ;  /* 0x0000003b9c0c7810 */ /* 0x040fe20007ffe0ff */
[C---:B------:R-:W-:Y:S01]  /*0610*/  VIADD R20, R156.reuse, 0x35 ;  /* 0x000000359c147836 */ /* 0x040fe20000000000 */
[----:B------:R-:W-:Y:S01]  /*0620*/  ISETP.GE.AND P4, PT, R11, RZ, PT ;  /* 0x000000ff0b00720c */ /* 0x000fe20003f86270 */
[----:B------:R-:W1:Y:S01]  /*0630*/  I2F.RP R0, R2 ;  /* 0x0000000200007306 */ /* 0x000e620000209400 */
[----:B------:R-:W-:Y:S01]  /*0640*/  IABS R11, R12 ;  /* 0x0000000c000b7213 */ /* 0x000fe20000000000 */
[----:B------:R-:W-:Y:S01]  /*0650*/  VIADD R24, R156, 0x30 ;  /* 0x000000309c187836 */ /* 0x000fe20000000000 */
[----:B------:R-:W-:Y:S01]  /*0660*/  ISETP.NE.AND P3, PT, R40, RZ, PT ;  /* 0x000000ff2800720c */ /* 0x000fe20003f65270 */
[C---:B------:R-:W-:Y:S01]  /*0670*/  VIADD R27, R156.reuse, 0x2f ;  /* 0x0000002f9c1b7836 */ /* 0x040fe20000000000 */
[----:B------:R-:W-:Y:S01]  /*0680*/  IABS R14, R16 ;  /* 0x00000010000e7213 */ /* 0x000fe20000000000 */
[C---:B------:R-:W-:Y:S01]  /*0690*/  VIADD R28, R156.reuse, 0x2e ;  /* 0x0000002e9c1c7836 */ /* 0x040fe20000000000 */
[----:B------:R-:W-:Y:S01]  /*06a0*/  IABS R15, R17 ;  /* 0x00000011000f7213 */ /* 0x000fe20000000000 */
[----:B0-----:R-:W0:Y:S01]  /*06b0*/  MUFU.RCP R3, R3 ;  /* 0x0000000300037308 */ /* 0x001e220000001000 */
[C---:B------:R-:W-:Y:S01]  /*06c0*/  IADD3 R21, R156.reuse, 0x34, RZ ;  /* 0x000000349c157810 */ /* 0x040fe20007ffe0ff */
[C---:B------:R-:W-:Y:S01]  /*06d0*/  VIADD R29, R156.reuse, 0x2d ;  /* 0x0000002d9c1d7836 */ /* 0x040fe20000000000 */
[----:B------:R-:W-:Y:S01]  /*06e0*/  IABS R22, R24 ;  /* 0x0000001800167213 */ /* 0x000fe20000000000 */
[C---:B------:R-:W-:Y:S01]  /*06f0*/  VIADD R31, R156.reuse, 0x2b ;  /* 0x0000002b9c1f7836 */ /* 0x040fe20000000000 */
[----:B------:R-:W-:Y:S01]  /*0700*/  IABS R18, R21 ;  /* 0x0000001500127213 */ /* 0x000fe20000000000 */
[C---:B------:R-:W-:Y:S01]  /*0710*/  VIADD R30, R156.reuse, 0x2c ;  /* 0x0000002c9c1e7836 */ /* 0x040fe20000000000 */
[----:B------:R-:W-:Y:S01]  /*0720*/  IABS R23, R27 ;  /* 0x0000001b00177213 */ /* 0x000fe20000000000 */
[----:B-1----:R-:W1:Y:S01]  /*0730*/  MUFU.RCP R0, R0 ;  /* 0x0000000000007308 */ /* 0x002e620000001000 */
[----:B------:R-:W-:Y:S01]  /*0740*/  IABS R26, R31 ;  /* 0x0000001f001a7213 */ /* 0x000fe20000000000 */
[C---:B------:R-:W-:Y:S01]  /*0750*/  VIADD R32, R156.reuse, 0x29 ;  /* 0x000000299c207836 */ /* 0x040fe20000000000 */
[----:B------:R-:W-:Y:S01]  /*0760*/  IABS R25, R30 ;  /* 0x0000001e00197213 */ /* 0x000fe20000000000 */
[C---:B------:R-:W-:Y:S01]  /*0770*/  VIADD R33, R156.reuse, 0x27 ;  /* 0x000000279c217836 */ /* 0x040fe20000000000 */
[C---:B------:R-:W-:Y:S01]  /*0780*/  IADD3 R42, R156.reuse, 0x21, RZ ;  /* 0x000000219c2a7810 */ /* 0x040fe20007ffe0ff */
[C---:B------:R-:W-:Y:S01]  /*0790*/  VIADD R34, R156.reuse, 0x26 ;  /* 0x000000269c227836 */ /* 0x040fe20000000000 */
[C---:B------:R-:W-:Y:S01]  /*07a0*/  IADD3 R49, R156.reuse, 0x1b, RZ ;  /* 0x0000001b9c317810 */ /* 0x040fe20007ffe0ff */
[C---:B------:R-:W-:Y:S01]  /*07b0*/  VIADD R36, R156.reuse, 0x23 ;  /* 0x000000239c247836 */ /* 0x040fe20000000000 */
[C---:B------:R-:W-:Y:S01]  /*07c0*/  IADD3 R60, R156.reuse, 0x5, RZ ;  /* 0x000000059c3c7810 */ /* 0x040fe20007ffe0ff */
[----:B0-----:R-:W-:Y:S01]  /*07d0*/  VIADD R6, R3, 0xffffffe ;  /* 0x0ffffffe03067836 */ /* 0x001fe20000000000 */
[----:B------:R-:W-:Y:S01]  /*07e0*/  IABS R3, R155 ;  /* 0x0000009b00037213 */ /* 0x000fe20000000000 */
[C---:B------:R-:W-:Y:S01]  /*07f0*/  VIADD R44, R156.reuse, 0x1f ;  /* 0x0000001f9c2c7836 */ /* 0x040fe20000000000 */
[----:B------:R-:W-:Y:S01]  /*0800*/  IABS R35, R36 ;  /* 0x0000002400237213 */ /* 0x000fe20000000000 */
[----:B------:R0:W2:Y:S01]  /*0810*/  F2I.FTZ.U32.TRUNC.NTZ R7, R6 ;  /* 0x0000000600077305 */ /* 0x0000a2000021f000 */
[----:B------:R-:W-:Y:S01]  /*0820*/  VIADD R43, R156, 0x20 ;  /* 0x000000209c2b7836 */ /* 0x000fe20000000000 */
[----:B------:R-:W-:Y:S01]  /*0830*/  IABS R87, R60 ;  /* 0x0000003c00577213 */ /* 0x000fe20000000000 */
[----:B-1----:R-:W-:Y:S01]  /*0840*/  VIADD R4, R0, 0xffffffe ;  /* 0x0ffffffe00047836 */ /* 0x002fe20000000000 */
[----:B------:R-:W-:Y:S01]  /*0850*/  IABS R39, R44 ;  /* 0x0000002c00277213 */ /* 0x000fe20000000000 */
[C---:B------:R-:W-:Y:S01]  /*0860*/  VIADD R46, R156.reuse, 0x1d ;  /* 0x0000001d9c2e7836 */ /* 0x040fe20000000000 */
[----:B------:R-:W-:Y:S01]  /*0870*/  IABS R38, R43 ;  /* 0x0000002b00267213 */ /* 0x000fe20000000000 */
[C---:B------:R-:W-:Y:S01]  /*0880*/  VIADD R48, R156.reuse, 0x1c ;  /* 0x0000001c9c307836 */ /* 0x040fe20000000000 */
[----:B------:R1:W3:Y:S01]  /*0890*/  F2I.FTZ.U32.TRUNC.NTZ R5, R4 ;  /* 0x0000000400057305 */ /* 0x0002e2000021f000 */
[----:B0-----:R-:W-:Y:S01]  /*08a0*/  IMAD.MOV.U32 R6, RZ, RZ, RZ ;  /* 0x000000ffff067224 */ /* 0x001fe200078e00ff */
[----:B------:R-:W-:Y:S01]  /*08b0*/  ULDC UR4, c[0x0][0x234] ;  /* 0x00008d0000047ab9 */ /* 0x000fe20000000800 */
[C---:B------:R-:W-:Y:S01]  /*08c0*/  VIADD R50, R156.reuse, 0x1a ;  /* 0x0000001a9c327836 */ /* 0x040fe20000000000 */
[----:B------:R-:W0:Y:S01]  /*08d0*/  LDC R165, c[0x0][0x238] ;  /* 0x00008e00ffa57b82 */ /* 0x000e220000000800 */
[----:B------:R-:W-:Y:S01]  /*08e0*/  VIADD R52, R156, 0x19 ;  /* 0x000000199c347836 */ /* 0x000fe20000000000 */
[----:B------:R-:W-:Y:S01]  /*08f0*/  LEA.HI R184, R58, 0x78, RZ, 0x1c ;  /* 0x000000783ab87811 */ /* 0x000fe200078fe0ff */
[--C-:B--2---:R-:W-:Y:S01]  /*0900*/  IMAD.MOV R9, RZ, RZ, -R7.reuse ;  /* 0x000000ffff097224 */ /* 0x104fe200078e0a07 */
[----:B------:R-:W-:Y:S01]  /*0910*/  IABS R45, R50 ;  /* 0x00000032002d7213 */ /* 0x000fe20000000000 */
[----:B-1----:R-:W-:Y:S01]  /*0920*/  IMAD.MOV.U32 R4, RZ, RZ, RZ ;  /* 0x000000ffff047224 */ /* 0x002fe200078e00ff */
[----:B------:R-:W-:Y:S01]  /*0930*/  IABS R47, R52 ;  /* 0x00000034002f7213 */ /* 0x000fe20000000000 */
[----:B------:R-:W-:Y:S01]  /*0940*/  IMAD R9, R9, R10, RZ ;  /* 0x0000000a09097224 */ /* 0x000fe200078e02ff */
[----:B------:R-:W-:Y:S01]  /*0950*/  LOP3.LUT R181, R182, 0x70, RZ, 0xfc, !PT ;  /* 0x00000070b6b57812 */ /* 0x000fe200078efcff */
[----:B------:R-:W-:Y:S01]  /*0960*/  VIADD R54, R156, 0x7 ;  /* 0x000000079c367836 */ /* 0x000fe20000000000 */
[C---:B------:R-:W-:Y:S01]  /*0970*/  LOP3.LUT R180, R182.reuse, 0x68, RZ, 0xfc, !PT ;  /* 0x00000068b6b47812 */ /* 0x040fe200078efcff */
[----:B------:R-:W-:Y:S01]  /*0980*/  IMAD.HI.U32 R7, R7, R9, R6 ;  /* 0x0000000907077227 */ /* 0x000fe200078e0006 */
[C---:B------:R-:W-:Y:S01]  /*0990*/  LOP3.LUT R179, R182.reuse, 0x60, RZ, 0xfc, !PT ;  /* 0x00000060b6b37812 */ /* 0x040fe200078efcff */
[----:B------:R-:W-:Y:S01]  /*09a0*/  ULDC.64 UR6, c[0x0][0x210] ;  /* 0x0000840000067ab9 */ /* 0x000fe20000000a00 */
[----:B------:R-:W-:Y:S01]  /*09b0*/  IABS R83, R54 ;  /* 0x0000003600537213 */ /* 0x000fe20000000000 */
[----:B---3--:R-:W-:Y:S01]  /*09c0*/  IMAD.MOV R0, RZ, RZ, -R5 ;  /* 0x000000ffff007224 */ /* 0x008fe200078e0a05 */
[C---:B------:R-:W-:Y:S01]  /*09d0*/  LOP3.LUT R178, R182.reuse, 0x58, RZ, 0xfc, !PT ;  /* 0x00000058b6b27812 */ /* 0x040fe200078efcff */
[----:B------:R-:W-:Y:S01]  /*09e0*/  IMAD.HI.U32 R7, R7, R3, RZ ;  /* 0x0000000307077227 */ /* 0x000fe200078e00ff */
[----:B------:R-:W-:-:S02]  /*09f0*/  LOP3.LUT R177, R182, 0x50, RZ, 0xfc, !PT ;  /* 0x00000050b6b17812 */ /* 0x000fc400078efcff */
[----:B------:R-:W-:Y:S01]  /*0a00*/  LOP3.LUT R176, R182, 0x48, RZ, 0xfc, !PT ;  /* 0x00000048b6b07812 */ /* 0x000fe200078efcff */
[C---:B------:R-:W-:Y:S01]  /*0a10*/  VIADD R56, R156.reuse, 0x6 ;  /* 0x000000069c387836 */ /* 0x040fe20000000000 */
[----:B------:R-:W-:Y:S01]  /*0a20*/  IADD3 R7, -R7, RZ, RZ ;  /* 0x000000ff07077210 */ /* 0x000fe20007ffe1ff */
[----:B------:R-:W-:Y:S01]  /*0a30*/  VIADD R62, R156, 0x4 ;  /* 0x000000049c3e7836 */ /* 0x000fe20000000000 */
[----:B------:R-:W-:Y:S01]  /*0a40*/  LOP3.LUT R175, R182, 0x40, RZ, 0xfc, !PT ;  /* 0x00000040b6af7812 */ /* 0x000fe200078efcff */
[----:B------:R-:W-:Y:S01]  /*0a50*/  VIADD R64, R156, 0x1 ;  /* 0x000000019c407836 */ /* 0x000fe20000000000 */
[----:B------:R-:W-:Y:S01]  /*0a60*/  IABS R85, R56 ;  /* 0x0000003800557213 */ /* 0x000fe20000000000 */
[----:B------:R-:W-:Y:S01]  /*0a70*/  IMAD R7, R10, R7, R3 ;  /* 0x000000070a077224 */ /* 0x000fe200078e0203 */
[----:B------:R-:W-:Y:S01]  /*0a80*/  IABS R89, R62 ;  /* 0x0000003e00597213 */ /* 0x000fe20000000000 */
[----:B------:R-:W-:Y:S01]  /*0a90*/  IMAD.MOV.U32 R3, RZ, RZ, R0 ;  /* 0x000000ffff037224 */ /* 0x000fe200078e0000 */
[----:B------:R-:W-:Y:S01]  /*0aa0*/  IABS R95, R64 ;  /* 0x00000040005f7213 */ /* 0x000fe20000000000 */
[----:B------:R-:W-:Y:S01]  /*0ab0*/  VIADD R0, R156, 0x3f ;  /* 0x0000003f9c007836 */ /* 0x000fe20000000000 */
[----:B------:R-:W-:Y:S01]  /*0ac0*/  ISETP.GT.U32.AND P0, PT, R10, R7, PT ;  /* 0x000000070a00720c */ /* 0x000fe20003f04070 */
[----:B------:R-:W-:Y:S01]  /*0ad0*/  IMAD R3, R3, R2, RZ ;  /* 0x0000000203037224 */ /* 0x000fe200078e02ff */
[----:B------:R-:W-:Y:S01]  /*0ae0*/  LOP3.LUT R174, R182, 0x30, RZ, 0xfc, !PT ;  /* 0x00000030b6ae7812 */ /* 0x000fe200078efcff */
[----:B------:R-:W-:Y:S01]  /*0af0*/  IMAD.SHL.U32 R168, R58, 0x20, RZ ;  /* 0x000000203aa87824 */ /* 0x000fe200078e00ff */
[----:B------:R-:W-:Y:S01]  /*0b00*/  IABS R6, R0 ;  /* 0x0000000000067213 */ /* 0x000fe20000000000 */
[----:B------:R-:W-:Y:S01]  /*0b10*/  IMAD.HI.U32 R3, R5, R3, R4 ;  /* 0x0000000305037227 */ /* 0x000fe200078e0004 */
[----:B------:R-:W-:-:S02]  /*0b20*/  ISETP.GE.AND P5, PT, R0, RZ, PT ;  /* 0x000000ff0000720c */ /* 0x000fc40003fa6270 */
[----:B------:R-:W-:Y:S01]  /*0b30*/  LOP3.LUT R173, R182, 0x28, RZ, 0xfc, !PT ;  /* 0x00000028b6ad7812 */ /* 0x000fe200078efcff */
[----:B------:R-:W-:Y:S01]  /*0b40*/  VIADD R0, R156, 0x3d ;  /* 0x0000003d9c007836 */ /* 0x000fe20000000000 */
[C---:B------:R-:W-:Y:S01]  /*0b50*/  LOP3.LUT R172, R182.reuse, 0x20, RZ, 0xfc, !PT ;  /* 0x00000020b6ac7812 */ /* 0x040fe200078efcff */
[----:B------:R-:W-:Y:S01]  /*0b60*/  IMAD.HI.U32 R4, R3, R6, RZ ;  /* 0x0000000603047227 */ /* 0x000fe200078e00ff */
[C---:B------:R-:W-:Y:S02]  /*0b70*/  LOP3.LUT R171, R182.reuse, 0x18, RZ, 0xfc, !PT ;  /* 0x00000018b6ab7812 */ /* 0x040fe400078efcff */
[----:B------:R-:W-:Y:S01]  /*0b80*/  @!P0 IADD3 R7, R7, -R10, RZ ;  /* 0x8000000a07078210 */ /* 0x000fe20007ffe0ff */
[----:B------:R-:W-:Y:S01]  /*0b90*/  IMAD.MOV R9, RZ, RZ, -R4 ;  /* 0x000000ffff097224 */ /* 0x000fe200078e0a04 */
[----:B------:R-:W-:Y:S01]  /*0ba0*/  LOP3.LUT R170, R182, 0x10, RZ, 0xfc, !PT ;  /* 0x00000010b6aa7812 */ /* 0x000fe200078efcff */
[----:B------:R-:W-:Y:S01]  /*0bb0*/  IMAD.HI.U32 R5, R3, R8, RZ ;  /* 0x0000000803057227 */ /* 0x000fe200078e00ff */
[----:B------:R-:W-:-:S02]  /*0bc0*/  ISETP.GT.U32.AND P0, PT, R10, R7, PT ;  /* 0x000000070a00720c */ /* 0x000fc40003f04070 */
[----:B------:R-:W-:Y:S01]  /*0bd0*/  LOP3.LUT R169, R182, 0x8, RZ, 0xfc, !PT ;  /* 0x00000008b6a97812 */ /* 0x000fe200078efcff */
[----:B------:R-:W-:Y:S01]  /*0be0*/  IMAD R4, R2, R9, R6 ;  /* 0x0000000902047224 */ /* 0x000fe200078e0206 */
[----:B------:R-:W-:Y:S01]  /*0bf0*/  IABS R9, R0 ;  /* 0x0000000000097213 */ /* 0x000fe20000000000 */
[----:B------:R-:W-:Y:S01]  /*0c00*/  IMAD.MOV R5, RZ, RZ, -R5 ;  /* 0x000000ffff057224 */ /* 0x000fe200078e0a05 */
[----:B------:R-:W-:Y:S01]  /*0c10*/  LOP3.LUT R168, R168, 0x60, RZ, 0xc0, !PT ;  /* 0x00000060a8a87812 */ /* 0x000fe200078ec0ff */
[----:B0-----:R-:W-:Y:S01]  /*0c20*/  IMAD R183, R183, R165, RZ ;  /* 0x000000a5b7b77224 */ /* 0x001fe200078e02ff */
[----:B------:R-:W-:Y:S01]  /*0c30*/  ISETP.GT.U32.AND P1, PT, R2, R4, PT ;  /* 0x000000040200720c */ /* 0x000fe20003f24070 */
[----:B------:R-:W-:-:S04]  /*0c40*/  IMAD.HI.U32 R6, R3, R9, RZ ;  /* 0x0000000903067227 */ /* 0x000fc800078e00ff */
[----:B------:R-:W-:Y:S02]  /*0c50*/  IMAD.MOV R6, RZ, RZ, -R6 ;  /* 0x000000ffff067224 */ /* 0x000fe400078e0a06 */
[----:B------:R-:W-:Y:S01]  /*0c60*/  @!P0 IMAD.IADD R7, R7, 0x1, -R10 ;  /* 0x0000000107078824 */ /* 0x000fe200078e0a0a */
[----:B------:R-:W-:Y:S01]  /*0c70*/  ISETP.GE.AND P0, PT, R0, RZ, PT ;  /* 0x000000ff0000720c */ /* 0x000fe20003f06270 */
[C---:B------:R-:W-:Y:S02]  /*0c80*/  IMAD R6, R2.reuse, R6, R9 ;  /* 0x0000000602067224 */ /* 0x040fe400078e0209 */
[----:B------:R-:W-:Y:S02]  /*0c90*/  IMAD R5, R2, R5, R8 ;  /* 0x0000000502057224 */ /* 0x000fe400078e0208 */
[----:B------:R-:W-:Y:S02]  /*0ca0*/  @!P1 IMAD.IADD R4, R4, 0x1, -R2 ;  /* 0x0000000104049824 */ /* 0x000fe400078e0a02 */
[----:B------:R-:W-:Y:S01]  /*0cb0*/  VIADD R8, R156, 0x3c ;  /* 0x0000003c9c087836 */ /* 0x000fe20000000000 */
[C---:B------:R-:W-:Y:S01]  /*0cc0*/  ISETP.GT.U32.AND P6, PT, R2.reuse, R5, PT ;  /* 0x000000050200720c */ /* 0x040fe20003fc4070 */
[----:B------:R-:W-:Y:S01]  /*0cd0*/  IMAD.MOV.U32 R0, RZ, RZ, R7 ;  /* 0x000000ffff007224 */ /* 0x000fe200078e0007 */
[----:B------:R-:W-:Y:S01]  /*0ce0*/  ISETP.GT.U32.AND P1, PT, R2, R4, PT ;  /* 0x000000040200720c */ /* 0x000fe20003f24070 */
[----:B------:R-:W-:Y:S01]  /*0cf0*/  VIADD R9, R156, 0x3a ;  /* 0x0000003a9c097836 */ /* 0x000fe20000000000 */
[----:B------:R-:W-:Y:S01]  /*0d00*/  IABS R10, R8 ;  /* 0x00000008000a7213 */ /* 0x000fe20000000000 */
[----:B------:R-:W-:Y:S01]  /*0d10*/  @!P2 IMAD.MOV R0, RZ, RZ, -R0 ;  /* 0x000000ffff00a224 */ /* 0x000fe200078e0a00 */
[----:B------:R-:W-:Y:S01]  /*0d20*/  ISETP.GE.AND P2, PT, R8, RZ, PT ;  /* 0x000000ff0800720c */ /* 0x000fe20003f46270 */
[----:B------:R-:W-:Y:S01]  /*0d30*/  IMAD.HI.U32 R8, R3, R11, RZ ;  /* 0x0000000b03087227 */ /* 0x000fe200078e00ff */
[----:B------:R-:W-:-:S03]  /*0d40*/  @!P3 LOP3.LUT R0, RZ, R40, RZ, 0x33, !PT ;  /* 0x00000028ff00b212 */ /* 0x000fc600078e33ff */
[----:B------:R-:W-:Y:S02]  /*0d50*/  IMAD.MOV R8, RZ, RZ, -R8 ;  /* 0x000000ffff087224 */ /* 0x000fe400078e0a08 */
[----:B------:R-:W-:-:S04]  /*0d60*/  IMAD.HI.U32 R7, R3, R10, RZ ;  /* 0x0000000a03077227 */ /* 0x000fc800078e00ff */
[--C-:B------:R-:W-:Y:S01]  /*0d70*/  @!P1 IMAD.IADD R4, R4, 0x1, -R2.reuse ;  /* 0x0000000104049824 */ /* 0x100fe200078e0a02 */
[C---:B------:R-:W-:Y:S01]  /*0d80*/  ISETP.GT.U32.AND P1, PT, R2.reuse, R6, PT ;  /* 0x000000060200720c */ /* 0x040fe20003f24070 */
[----:B------:R-:W-:Y:S01]  /*0d90*/  IMAD R8, R2, R8, R11 ;  /* 0x0000000802087224 */ /* 0x000fe200078e020b */
[----:B------:R-:W-:Y:S01]  /*0da0*/  IADD3 R7, -R7, RZ, RZ ;  /* 0x000000ff07077210 */ /* 0x000fe20007ffe1ff */
[----:B------:R-:W-:Y:S01]  /*0db0*/  VIADD R11, R156, 0x39 ;  /* 0x000000399c0b7836 */ /* 0x000fe20000000000 */
[----:B------:R-:W-:Y:S01]  /*0dc0*/  @!P5 IADD3 R4, -R4, RZ, RZ ;  /* 0x000000ff0404d210 */ /* 0x000fe20007ffe1ff */
[----:B------:R-:W-:Y:S01]  /*0dd0*/  @!P6 IMAD.IADD R5, R5, 0x1, -R2 ;  /* 0x000000010505e824 */ /* 0x000fe200078e0a02 */
[----:B------:R-:W-:Y:S01]  /*0de0*/  ISETP.GE.AND P6, PT, R12, RZ, PT ;  /* 0x000000ff0c00720c */ /* 0x000fe20003fc6270 */
[----:B------:R-:W-:Y:S01]  /*0df0*/  IMAD R7, R2, R7, R10 ;  /* 0x0000000702077224 */ /* 0x000fe200078e020a */
[----:B------:R-:W-:Y:S01]  /*0e00*/  IABS R13, R11 ;  /* 0x0000000b000d7213 */ /* 0x000fe20000000000 */
[----:B------:R-:W-:Y:S01]  /*0e10*/  VIADD R40, R156, 0x22 ;  /* 0x000000229c287836 */ /* 0x000fe20000000000 */
[C---:B------:R-:W-:Y:S01]  /*0e20*/  ISETP.GT.U32.AND P3, PT, R2.reuse, R5, PT ;  /* 0x000000050200720c */ /* 0x040fe20003f64070 */
[----:B------:R-:W-:Y:S01]  /*0e30*/  IMAD R181, R181, R165, RZ ;  /* 0x000000a5b5b57224 */ /* 0x000fe200078e02ff */
[----:B------:R-:W-:Y:S01]  /*0e40*/  ISETP.GT.U32.AND P5, PT, R2, R7, PT ;  /* 0x000000070200720c */ /* 0x000fe20003fa4070 */
[----:B------:R-:W-:Y:S01]  /*0e50*/  @!P1 IMAD.IADD R6, R6, 0x1, -R2 ;  /* 0x0000000106069824 */ /* 0x000fe200078e0a02 */
[----:B------:R-:W-:Y:S01]  /*0e60*/  IABS R12, R9 ;  /* 0x00000009000c7213 */ /* 0x000fe20000000000 */
[----:B------:R-:W-:-:S03]  /*0e70*/  IMAD.HI.U32 R10, R3, R13, RZ ;  /* 0x0000000d030a7227 */ /* 0x000fc600078e00ff */
[----:B------:R-:W-:Y:S01]  /*0e80*/  ISETP.GT.U32.AND P1, PT, R2, R6, PT ;  /* 0x000000060200720c */ /* 0x000fe20003f24070 */
[----:B------:R-:W-:Y:S02]  /*0e90*/  IMAD.MOV R10, RZ, RZ, -R10 ;  /* 0x000000ffff0a7224 */ /* 0x000fe400078e0a0a */
[----:B------:R-:W-:Y:S02]  /*0ea0*/  IMAD R180, R180, R165, RZ ;  /* 0x000000a5b4b47224 */ /* 0x000fe400078e02ff */
[----:B------:R-:W-:Y:S02]  /*0eb0*/  IMAD R10, R2, R10, R13 ;  /* 0x0000000a020a7224 */ /* 0x000fe400078e020d */
[--C-:B------:R-:W-:Y:S01]  /*0ec0*/  @!P3 IMAD.IADD R5, R5, 0x1, -R2.reuse ;  /* 0x000000010505b824 */ /* 0x100fe200078e0a02 */
[----:B------:R-:W-:Y:S01]  /*0ed0*/  ISETP.GE.AND P3, PT, R9, RZ, PT ;  /* 0x000000ff0900720c */ /* 0x000fe20003f66270 */
[----:B------:R-:W-:Y:S02]  /*0ee0*/  @!P5 IMAD.IADD R7, R7, 0x1, -R2 ;  /* 0x000000010707d824 */ /* 0x000fe400078e0a02 */
[----:B------:R-:W-:Y:S01]  /*0ef0*/  IMAD.HI.U32 R9, R3, R12, RZ ;  /* 0x0000000c03097227 */ /* 0x000fe200078e00ff */
[----:B------:R-:W-:-:S02]  /*0f00*/  @!P4 IADD3 R5, -R5, RZ, RZ ;  /* 0x000000ff0505c210 */ /* 0x000fc40007ffe1ff */
[----:B------:R-:W-:Y:S01]  /*0f10*/  ISETP.GT.U32.AND P4, PT, R2, R8, PT ;  /* 0x000000080200720c */ /* 0x000fe20003f84070 */
[----:B------:R-:W-:Y:S01]  /*0f20*/  @!P1 IMAD.IADD R6, R6, 0x1, -R2 ;  /* 0x0000000106069824 */ /* 0x000fe200078e0a02 */
[----:B------:R-:W-:Y:S01]  /*0f30*/  ISETP.GE.AND P1, PT, R11, RZ, PT ;  /* 0x000000ff0b00720c */ /* 0x000fe20003f26270 */
[----:B------:R-:W-:Y:S01]  /*0f40*/  IMAD.HI.U32 R11, R3, R14, RZ ;  /* 0x0000000e030b7227 */ /* 0x000fe200078e00ff */
[----:B------:R-:W-:-:S03]  /*0f50*/  ISETP.GT.U32.AND P5, PT, R2, R7, PT ;  /* 0x000000070200720c */ /* 0x000fc60003fa4070 */
[----:B------:R-:W-:Y:S01]  /*0f60*/  @!P0 IMAD.MOV R6, RZ, RZ, -R6 ;  /* 0x000000ffff068224 */ /* 0x000fe200078e0a06 */
[C---:B------:R-:W-:Y:S01]  /*0f70*/  ISETP.GT.U32.AND P0, PT, R2.reuse, R10, PT ;  /* 0x0000000a0200720c */ /* 0x040fe20003f04070 */
[----:B------:R-:W-:Y:S02]  /*0f80*/  IMAD.MOV R11, RZ, RZ, -R11 ;  /* 0x000000ffff0b7224 */ /* 0x000fe400078e0a0b */
[----:B------:R-:W-:Y:S02]  /*0f90*/  IMAD.MOV R9, RZ, RZ, -R9 ;  /* 0x000000ffff097224 */ /* 0x000fe400078e0a09 */
[C---:B------:R-:W-:Y:S01]  /*0fa0*/  IMAD R11, R2.reuse, R11, R14 ;  /* 0x0000000b020b7224 */ /* 0x040fe200078e020e */
[----:B------:R-:W-:Y:S01]  /*0fb0*/  IABS R14, R19 ;  /* 0x00000013000e7213 */ /* 0x000fe20000000000 */
[----:B------:R-:W-:Y:S01]  /*0fc0*/  IMAD R9, R2, R9, R12 ;  /* 0x0000000902097224 */ /* 0x000fe200078e020c */
[----:B------:R-:W-:Y:S01]  /*0fd0*/  @!P4 IADD3 R8, R8, -R2, RZ ;  /* 0x800000020808c210 */ /* 0x000fe20007ffe0ff */
[----:B------:R-:W-:-:S03]  /*0fe0*/  IMAD.HI.U32 R12, R3, R15, RZ ;  /* 0x0000000f030c7227 */ /* 0x000fc600078e00ff */
[----:B------:R-:W-:Y:S01]  /*0ff0*/  ISETP.GT.U32.AND P4, PT, R2, R8, PT ;  /* 0x000000080200720c */ /* 0x000fe20003f84070 */
[----:B------:R-:W-:Y:S02]  /*1000*/  @!P0 IMAD.IADD R10, R10, 0x1, -R2 ;  /* 0x000000010a0a8824 */ /* 0x000fe400078e0a02 */
[----:B------:R-:W-:-:S03]  /*1010*/  IMAD.HI.U32 R13, R3, R14, RZ ;  /* 0x0000000e030d7227 */ /* 0x000fc600078e00ff */
[C---:B------:R-:W-:Y:S01]  /*1020*/  ISETP.GT.U32.AND P0, PT, R2.reuse, R10, PT ;  /* 0x0000000a0200720c */ /* 0x040fe20003f04070 */
[----:B------:R-:W-:Y:S02]  /*1030*/  IMAD.MOV R13, RZ, RZ, -R13 ;  /* 0x000000ffff0d7224 */ /* 0x000fe400078e0a0d */
[----:B------:R-:W-:Y:S01]  /*1040*/  @!P5 IMAD.IADD R7, R7, 0x1, -R2 ;  /* 0x000000010707d824 */ /* 0x000fe200078e0a02 */
[C---:B------:R-:W-:Y:S01]  /*1050*/  ISETP.GT.U32.AND P5, PT, R2.reuse, R9, PT ;  /* 0x000000090200720c */ /* 0x040fe20003fa4070 */
[----:B------:R-:W-:Y:S02]  /*1060*/  IMAD R13, R2, R13, R14 ;  /* 0x0000000d020d7224 */ /* 0x000fe400078e020e */
[----:B------:R-:W-:Y:S02]  /*1070*/  IMAD.MOV R12, RZ, RZ, -R12 ;  /* 0x000000ffff0c7224 */ /* 0x000fe400078e0a0c */
[----:B------:R-:W-:Y:S01]  /*1080*/  @!P4 IMAD.IADD R8, R8, 0x1, -R2 ;  /* 0x000000010808c824 */ /* 0x000fe200078e0a02 */
[C---:B------:R-:W-:Y:S01]  /*1090*/  ISETP.GT.U32.AND P4, PT, R2.reuse, R11, PT ;  /* 0x0000000b0200720c */ /* 0x040fe20003f84070 */
[----:B------:R-:W-:-:S02]  /*10a0*/  IMAD R12, R2, R12, R15 ;  /* 0x0000000c020c7224 */ /* 0x000fc400078e020f */
[----:B------:R-:W-:Y:S01]  /*10b0*/  @!P0 IMAD.IADD R10, R10, 0x1, -R2 ;  /* 0x000000010a0a8824 */ /* 0x000fe200078e0a02 */
[C---:B------:R-:W-:Y:S01]  /*10c0*/  ISETP.GT.U32.AND P0, PT, R2.reuse, R13, PT ;  /* 0x0000000d0200720c */ /* 0x040fe20003f04070 */
[----:B------:R-:W-:Y:S01]  /*10d0*/  @!P6 IMAD.MOV R8, RZ, RZ, -R8 ;  /* 0x000000ffff08e224 */ /* 0x000fe200078e0a08 */
[----:B------:R-:W-:Y:S01]  /*10e0*/  ISETP.GT.U32.AND P6, PT, R2, R12, PT ;  /* 0x0000000c0200720c */ /* 0x000fe20003fc4070 */
[----:B------:R-:W-:Y:S02]  /*10f0*/  @!P5 IMAD.IADD R9, R9, 0x1, -R2 ;  /* 0x000000010909d824 */ /* 0x000fe400078e0a02 */
[----:B------:R-:W-:-:S03]  /*1100*/  IMAD.HI.U32 R15, R3, R18, RZ ;  /* 0x00000012030f7227 */ /* 0x000fc600078e00ff */
[----:B------:R-:W-:Y:S01]  /*1110*/  ISETP.GT.U32.AND P5, PT, R2, R9, PT ;  /* 0x000000090200720c */ /* 0x000fe20003fa4070 */
[----:B------:R-:W-:Y:S01]  /*1120*/  @!P2 IMAD.MOV R7, RZ, RZ, -R7 ;  /* 0x000000ffff07a224 */ /* 0x000fe200078e0a07 */
[----:B------:R-:W-:Y:S01]  /*1130*/  IADD3 R15, -R15, RZ, RZ ;  /* 0x000000ff0f0f7210 */ /* 0x000fe20007ffe1ff */
[----:B------:R-:W-:Y:S01]  /*1140*/  @!P1 IMAD.MOV R10, RZ, RZ, -R10 ;  /* 0x000000ffff0a9224 */ /* 0x000fe200078e0a0a */
[----:B------:R-:W-:Y:S01]  /*1150*/  ISETP.GE.AND P2, PT, R16, RZ, PT ;  /* 0x000000ff1000720c */ /* 0x000fe20003f46270 */
[--C-:B------:R-:W-:Y:S01]  /*1160*/  @!P0 IMAD.IADD R13, R13, 0x1, -R2.reuse ;  /* 0x000000010d0d8824 */ /* 0x100fe200078e0a02 */
[----:B------:R-:W-:Y:S01]  /*1170*/  IABS R16, R20 ;  /* 0x0000001400107213 */ /* 0x000fe20000000000 */
[----:B------:R-:W-:Y:S01]  /*1180*/  @!P6 IMAD.IADD R12, R12, 0x1, -R2 ;  /* 0x000000010c0ce824 */ /* 0x000fe200078e0a02 */
[----:B------:R-:W-:Y:S01]  /*1190*/  ISETP.GE.AND P6, PT, R19, RZ, PT ;  /* 0x000000ff1300720c */ /* 0x000fe20003fc6270 */
[C---:B------:R-:W-:Y:S01]  /*11a0*/  IMAD R15, R2.reuse, R15, R18 ;  /* 0x0000000f020f7224 */ /* 0x040fe200078e0212 */
[----:B------:R-:W-:Y:S01]  /*11b0*/  ISETP.GT.U32.AND P0, PT, R2, R13, PT ;  /* 0x0000000d0200720c */ /* 0x000fe20003f04070 */
[----:B------:R-:W-:Y:S01]  /*11c0*/  IMAD.HI.U32 R14, R3, R16, RZ ;  /* 0x00000010030e7227 */ /* 0x000fe200078e00ff */
[----:B------:R-:W-:-:S02]  /*11d0*/  @!P4 IADD3 R11, R11, -R2, RZ ;  /* 0x800000020b0bc210 */ /* 0x000fc40007ffe0ff */
[----:B------:R-:W-:Y:S01]  /*11e0*/  ISETP.GE.AND P1, PT, R20, RZ, PT ;  /* 0x000000ff1400720c */ /* 0x000fe20003f26270 */
[----:B------:R-:W-:Y:S01]  /*11f0*/  @!P5 IMAD.IADD R9, R9, 0x1, -R2 ;  /* 0x000000010909d824 */ /* 0x000fe200078e0a02 */
[C---:B------:R-:W-:Y:S01]  /*1200*/  ISETP.GT.U32.AND P4, PT, R2.reuse, R11, PT ;  /* 0x0000000b0200720c */ /* 0x040fe20003f84070 */
[----:B------:R-:W-:Y:S01]  /*1210*/  IMAD R179, R179, R165, RZ ;  /* 0x000000a5b3b37224 */ /* 0x000fe200078e02ff */
[----:B------:R-:W-:Y:S01]  /*1220*/  ISETP.GE.AND P5, PT, R17, RZ, PT ;  /* 0x000000ff1100720c */ /* 0x000fe20003fa6270 */
[----:B------:R-:W-:Y:S01]  /*1230*/  @!P3 IMAD.MOV R9, RZ, RZ, -R9 ;  /* 0x000000ffff09b224 */ /* 0x000fe200078e0a09 */
[----:B------:R-:W-:Y:S01]  /*1240*/  ISETP.GT.U32.AND P3, PT, R2, R12, PT ;  /* 0x0000000c0200720c */ /* 0x000fe20003f64070 */
[----:B------:R-:W-:Y:S01]  /*1250*/  IMAD.MOV R17, RZ, RZ, -R14 ;  /* 0x000000ffff117224 */ /* 0x000fe200078e0a0e */
[----:B------:R-:W-:Y:S01]  /*1260*/  IADD3 R18, R156, 0x31, RZ ;  /* 0x000000319c127810 */ /* 0x000fe20007ffe0ff */
[----:B------:R-:W-:Y:S02]  /*1270*/  @!P0 IMAD.IADD R13, R13, 0x1, -R2 ;  /* 0x000000010d0d8824 */ /* 0x000fe400078e0a02 */
[----:B------:R-:W-:Y:S01]  /*1280*/  IMAD R14, R2, R17, R16 ;  /* 0x00000011020e7224 */ /* 0x000fe200078e0210 */
[----:B------:R-:W-:Y:S01]  /*1290*/  ISETP.GE.AND P0, PT, R18, RZ, PT ;  /* 0x000000ff1200720c */ /* 0x000fe20003f06270 */
[C---:B------:R-:W-:Y:S01]  /*12a0*/  VIADD R17, R156.reuse, 0x32 ;  /* 0x000000329c117836 */ /* 0x040fe20000000000 */
[----:B------:R-:W-:Y:S01]  /*12b0*/  @!P6 IADD3 R13, -R13, RZ, RZ ;  /* 0x000000ff0d0de210 */ /* 0x000fe20007ffe1ff */
[----:B------:R-:W-:Y:S01]  /*12c0*/  VIADD R16, R156, 0x33 ;  /* 0x000000339c107836 */ /* 0x000fe20000000000 */
[----:B------:R-:W-:Y:S01]  /*12d0*/  ISETP.GT.U32.AND P6, PT, R2, R15, PT ;  /* 0x0000000f0200720c */ /* 0x000fe20003fc4070 */
[--C-:B------:R-:W-:Y:S01]  /*12e0*/  @!P4 IMAD.IADD R11, R11, 0x1, -R2.reuse ;  /* 0x000000010b0bc824 */ /* 0x100fe200078e0a02 */
[----:B------:R-:W-:Y:S01]  /*12f0*/  IABS R20, R17 ;  /* 0x0000001100147213 */ /* 0x000fe20000000000 */
[----:B------:R-:W-:Y:S01]  /*1300*/  @!P3 IMAD.IADD R12, R12, 0x1, -R2 ;  /* 0x000000010c0cb824 */ /* 0x000fe200078e0a02 */
[----:B------:R-:W-:Y:S01]  /*1310*/  ISETP.GT.U32.AND P3, PT, R2, R14, PT ;  /* 0x0000000e0200720c */ /* 0x000fe20003f64070 */
[----:B------:R-:W-:Y:S01]  /*1320*/  @!P2 IMAD.MOV R11, RZ, RZ, -R11 ;  /* 0x000000ffff0ba224 */ /* 0x000fe200078e0a0b */
[----:B------:R-:W-:Y:S01]  /*1330*/  IABS R19, R16 ;  /* 0x0000001000137213 */ /* 0x000fe20000000000 */
[----:B------:R-:W-:Y:S01]  /*1340*/  @!P5 IMAD.MOV R12, RZ, RZ, -R12 ;  /* 0x000000ffff0cd224 */ /* 0x000fe200078e0a0c */
[----:B------:R-:W-:Y:S01]  /*1350*/  ISETP.GE.AND P5, PT, R17, RZ, PT ;  /* 0x000000ff1100720c */ /* 0x000fe20003fa6270 */
[----:B------:R-:W-:Y:S01]  /*1360*/  IMAD.HI.U32 R17, R3, R20, RZ ;  /* 0x0000001403117227 */ /* 0x000fe200078e00ff */
[----:B------:R-:W-:-:S02]  /*1370*/  ISETP.GE.AND P2, PT, R16, RZ, PT ;  /* 0x000000ff1000720c */ /* 0x000fc40003f46270 */
[----:B------:R-:W-:Y:S01]  /*1380*/  ISETP.GE.AND P4, PT, R21, RZ, PT ;  /* 0x000000ff1500720c */ /* 0x000fe20003f86270 */
[----:B------:R-:W-:Y:S01]  /*1390*/  @!P6 IMAD.IADD R15, R15, 0x1, -R2 ;  /* 0x000000010f0fe824 */ /* 0x000fe200078e0a02 */
[----:B------:R-:W-:Y:S01]  /*13a0*/  IABS R21, R18 ;  /* 0x0000001200157213 */ /* 0x000fe20000000000 */
[----:B------:R-:W-:-:S03]  /*13b0*/  IMAD.HI.U32 R16, R3, R19, RZ ;  /* 0x0000001303107227 */ /* 0x000fc600078e00ff */
[----:B------:R-:W-:Y:S01]  /*13c0*/  ISETP.GT.U32.AND P6, PT, R2, R15, PT ;  /* 0x0000000f0200720c */ /* 0x000fe20003fc4070 */
[----:B------:R-:W-:Y:S02]  /*13d0*/  IMAD.MOV R17, RZ, RZ, -R17 ;  /* 0x000000ffff117224 */ /* 0x000fe400078e0a11 */
[----:B------:R-:W-:Y:S02]  /*13e0*/  IMAD.MOV R16, RZ, RZ, -R16 ;  /* 0x000000ffff107224 */ /* 0x000fe400078e0a10 */
[----:B------:R-:W-:Y:S02]  /*13f0*/  @!P3 IMAD.IADD R14, R14, 0x1, -R2 ;  /* 0x000000010e0eb824 */ /* 0x000fe400078e0a02 */
[C---:B------:R-:W-:Y:S02]  /*1400*/  IMAD R17, R2.reuse, R17, R20 ;  /* 0x0000001102117224 */ /* 0x040fe400078e0214 */
[C---:B------:R-:W-:Y:S01]  /*1410*/  IMAD R16, R2.reuse, R16, R19 ;  /* 0x0000001002107224 */ /* 0x040fe200078e0213 */
[----:B------:R-:W-:Y:S01]  /*1420*/  ISETP.GT.U32.AND P3, PT, R2, R14, PT ;  /* 0x0000000e0200720c */ /* 0x000fe20003f64070 */
[----:B------:R-:W-:-:S02]  /*1430*/  IMAD.HI.U32 R19, R3, R22, RZ ;  /* 0x0000001603137227 */ /* 0x000fc400078e00ff */
[----:B------:R-:W-:Y:S02]  /*1440*/  @!P6 IADD3 R15, R15, -R2, RZ ;  /* 0x800000020f0fe210 */ /* 0x000fe40007ffe0ff */
[----:B------:R-:W-:Y:S01]  /*1450*/  IMAD.HI.U32 R18, R3, R21, RZ ;  /* 0x0000001503127227 */ /* 0x000fe200078e00ff */
[----:B------:R-:W-:-:S03]  /*1460*/  ISETP.GT.U32.AND P6, PT, R2, R17, PT ;  /* 0x000000110200720c */ /* 0x000fc60003fc4070 */
[----:B------:R-:W-:Y:S01]  /*1470*/  IMAD.MOV R19, RZ, RZ, -R19 ;  /* 0x000000ffff137224 */ /* 0x000fe200078e0a13 */
[----:B------:R-:W-:Y:S01]  /*1480*/  IADD3 R18, -R18, RZ, RZ ;  /* 0x000000ff12127210 */ /* 0x000fe20007ffe1ff */
[----:B------:R-:W-:-:S04]  /*1490*/  IMAD.HI.U32 R20, R3, R23, RZ ;  /* 0x0000001703147227 */ /* 0x000fc800078e00ff */
[C---:B------:R-:W-:Y:S02]  /*14a0*/  IMAD R19, R2.reuse, R19, R22 ;  /* 0x0000001302137224 */ /* 0x040fe400078e0216 */
[----:B------:R-:W-:Y:S02]  /*14b0*/  IMAD.MOV R20, RZ, RZ, -R20 ;  /* 0x000000ffff147224 */ /* 0x000fe400078e0a14 */
[----:B------:R-:W-:Y:S01]  /*14c0*/  @!P4 IMAD.MOV R15, RZ, RZ, -R15 ;  /* 0x000000ffff0fc224 */ /* 0x000fe200078e0a0f */
[C---:B------:R-:W-:Y:S01]  /*14d0*/  ISETP.GT.U32.AND P4, PT, R2.reuse, R19, PT ;  /* 0x000000130200720c */ /* 0x040fe20003f84070 */
[C---:B------:R-:W-:Y:S01]  /*14e0*/  IMAD R20, R2.reuse, R20, R23 ;  /* 0x0000001402147224 */ /* 0x040fe200078e0217 */
[----:B------:R-:W-:Y:S01]  /*14f0*/  @!P6 IADD3 R17, R17, -R2, RZ ;  /* 0x800000021111e210 */ /* 0x000fe20007ffe0ff */
[----:B------:R-:W-:Y:S01]  /*1500*/  IMAD R18, R2, R18, R21 ;  /* 0x0000001202127224 */ /* 0x000fe200078e0215 */
[----:B------:R-:W-:Y:S01]  /*1510*/  IABS R21, R28 ;  /* 0x0000001c00157213 */ /* 0x000fe20000000000 */
[----:B------:R-:W-:Y:S01]  /*1520*/  @!P3 IMAD.IADD R14, R14, 0x1, -R2 ;  /* 0x000000010e0eb824 */ /* 0x000fe200078e0a02 */
[----:B------:R-:W-:Y:S01]  /*1530*/  ISETP.GT.U32.AND P3, PT, R2, R16, PT ;  /* 0x000000100200720c */ /* 0x000fe20003f64070 */
[----:B------:R-:W-:Y:S01]  /*1540*/  IMAD R178, R178, R165, RZ ;  /* 0x000000a5b2b27224 */ /* 0x000fe200078e02ff */
[C---:B------:R-:W-:Y:S01]  /*1550*/  ISETP.GT.U32.AND P6, PT, R2.reuse, R20, PT ;  /* 0x000000140200720c */ /* 0x040fe20003fc4070 */
[----:B------:R-:W-:Y:S01]  /*1560*/  IMAD.MOV.U32 R22, RZ, RZ, R21 ;  /* 0x000000ffff167224 */ /* 0x000fe200078e0015 */
[----:B------:R-:W-:Y:S01]  /*1570*/  IABS R23, R29 ;  /* 0x0000001d00177213 */ /* 0x000fe20000000000 */
[----:B------:R-:W-:Y:S01]  /*1580*/  @!P1 IMAD.MOV R14, RZ, RZ, -R14 ;  /* 0x000000ffff0e9224 */ /* 0x000fe200078e0a0e */
[----:B------:R-:W-:Y:S01]  /*1590*/  ISETP.GT.U32.AND P1, PT, R2, R18, PT ;  /* 0x000000120200720c */ /* 0x000fe20003f24070 */
[----:B------:R-:W-:-:S04]  /*15a0*/  IMAD.HI.U32 R21, R3, R22, RZ ;  /* 0x0000001603157227 */ /* 0x000fc800078e00ff */
[--C-:B------:R-:W-:Y:S02]  /*15b0*/  @!P4 IMAD.IADD R19, R19, 0x1, -R2.reuse ;  /* 0x000000011313c824 */ /* 0x100fe400078e0a02 */
[----:B------:R-:W-:Y:S02]  /*15c0*/  IMAD.MOV R21, RZ, RZ, -R21 ;  /* 0x000000ffff157224 */ /* 0x000fe400078e0a15 */
[--C-:B------:R-:W-:Y:S02]  /*15d0*/  @!P3 IMAD.IADD R16, R16, 0x1, -R2.reuse ;  /* 0x000000011010b824 */ /* 0x100fe400078e0a02 */
[----:B------:R-:W-:Y:S01]  /*15e0*/  @!P6 IMAD.IADD R20, R20, 0x1, -R2 ;  /* 0x000000011414e824 */ /* 0x000fe200078e0a02 */
[C---:B------:R-:W-:Y:S01]  /*15f0*/  ISETP.GT.U32.AND P6, PT, R2.reuse, R19, PT ;  /* 0x000000130200720c */ /* 0x040fe20003fc4070 */
[C---:B------:R-:W-:Y:S01]  /*1600*/  IMAD R21, R2.reuse, R21, R22 ;  /* 0x0000001502157224 */ /* 0x040fe200078e0216 */
[----:B------:R-:W-:Y:S01]  /*1610*/  ISETP.GT.U32.AND P3, PT, R2, R16, PT ;  /* 0x000000100200720c */ /* 0x000fe20003f64070 */
[----:B------:R-:W-:-:S04]  /*1620*/  IMAD.HI.U32 R22, R3, R23, RZ ;  /* 0x0000001703167227 */ /* 0x000fc800078e00ff */
[----:B------:R-:W-:Y:S01]  /*1630*/  @!P1 IMAD.IADD R18, R18, 0x1, -R2 ;  /* 0x0000000112129824 */ /* 0x000fe200078e0a02 */
[C---:B------:R-:W-:Y:S01]  /*1640*/  ISETP.GT.U32.AND P1, PT, R2.reuse, R17, PT ;  /* 0x000000110200720c */ /* 0x040fe20003f24070 */
[----:B------:R-:W-:Y:S02]  /*1650*/  IMAD.MOV R22, RZ, RZ, -R22 ;  /* 0x000000ffff167224 */ /* 0x000fe400078e0a16 */
[----:B------:R-:W-:Y:S01]  /*1660*/  IMAD R177, R177, R165, RZ ;  /* 0x000000a5b1b17224 */ /* 0x000fe200078e02ff */
[C---:B------:R-:W-:Y:S01]  /*1670*/  ISETP.GT.U32.AND P4, PT, R2.reuse, R18, PT ;  /* 0x000000120200720c */ /* 0x040fe20003f84070 */
[----:B------:R-:W-:Y:S02]  /*1680*/  IMAD R22, R2, R22, R23 ;  /* 0x0000001602167224 */ /* 0x000fe400078e0217 */
[--C-:B------:R-:W-:Y:S02]  /*1690*/  @!P6 IMAD.IADD R19, R19, 0x1, -R2.reuse ;  /* 0x000000011313e824 */ /* 0x100fe400078e0a02 */
[----:B------:R-:W-:Y:S01]  /*16a0*/  @!P3 IMAD.IADD R16, R16, 0x1, -R2 ;  /* 0x000000011010b824 */ /* 0x000fe200078e0a02 */
[----:B------:R-:W-:Y:S01]  /*16b0*/  ISETP.GT.U32.AND P6, PT, R2, R22, PT ;  /* 0x000000160200720c */ /* 0x000fe20003fc4070 */
[----:B------:R-:W-:Y:S01]  /*16c0*/  IMAD.HI.U32 R23, R3, R25, RZ ;  /* 0x0000001903177227 */ /* 0x000fe200078e00ff */
[----:B------:R-:W-:-:S02]  /*16d0*/  ISETP.GE.AND P3, PT, R24, RZ, PT ;  /* 0x000000ff1800720c */ /* 0x000fc40003f66270 */
[----:B------:R-:W-:Y:S01]  /*16e0*/  @!P2 IADD3 R16, -R16, RZ, RZ ;  /* 0x000000ff1010a210 */ /* 0x000fe20007ffe1ff */
[--C-:B------:R-:W-:Y:S01]  /*16f0*/  @!P1 IMAD.IADD R17, R17, 0x1, -R2.reuse ;  /* 0x0000000111119824 */ /* 0x100fe200078e0a02 */
[----:B------:R-:W-:Y:S01]  /*1700*/  ISETP.GT.U32.AND P1, PT, R2, R21, PT ;  /* 0x000000150200720c */ /* 0x000fe20003f24070 */
[--C-:B------:R-:W-:Y:S01]  /*1710*/  @!P4 IMAD.IADD R18, R18, 0x1, -R2.reuse ;  /* 0x000000011212c824 */ /* 0x100fe200078e0a02 */
[----:B------:R-:W-:Y:S01]  /*1720*/  ISETP.GT.U32.AND P2, PT, R2, R20, PT ;  /* 0x000000140200720c */ /* 0x000fe20003f44070 */
[----:B------:R-:W-:Y:S01]  /*1730*/  IMAD.HI.U32 R24, R3, R26, RZ ;  /* 0x0000001a03187227 */ /* 0x000fe200078e00ff */
[----:B------:R-:W-:Y:S02]  /*1740*/  ISETP.GE.AND P4, PT, R27, RZ, PT ;  /* 0x000000ff1b00720c */ /* 0x000fe40003f86270 */
[----:B------:R-:W-:Y:S01]  /*1750*/  IADD3 R23, -R23, RZ, RZ ;  /* 0x000000ff17177210 */ /* 0x000fe20007ffe1ff */
[----:B------:R-:W-:Y:S01]  /*1760*/  @!P6 IMAD.IADD R22, R22, 0x1, -R2 ;  /* 0x000000011616e824 */ /* 0x000fe200078e0a02 */
[----:B------:R-:W-:Y:S01]  /*1770*/  @!P5 IADD3 R17, -R17, RZ, RZ ;  /* 0x000000ff1111d210 */ /* 0x000fe20007ffe1ff */
[----:B------:R-:W-:-:S02]  /*1780*/  @!P0 IMAD.MOV R18, RZ, RZ, -R18 ;  /* 0x000000ffff128224 */ /* 0x000fc400078e0a12 */
[----:B------:R-:W-:Y:S01]  /*1790*/  IMAD.MOV R27, RZ, RZ, -R24 ;  /* 0x000000ffff1b7224 */ /* 0x000fe200078e0a18 */
[----:B------:R-:W-:Y:S01]  /*17a0*/  ISETP.GT.U32.AND P0, PT, R2, R22, PT ;  /* 0x000000160200720c */ /* 0x000fe20003f04070 */
[--C-:B------:R-:W-:Y:S01]  /*17b0*/  @!P1 IMAD.IADD R21, R21, 0x1, -R2.reuse ;  /* 0x0000000115159824 */ /* 0x100fe200078e0a02 */
[----:B------:R-:W-:Y:S01]  /*17c0*/  ISETP.GE.AND P1, PT, R29, RZ, PT ;  /* 0x000000ff1d00720c */ /* 0x000fe20003f26270 */
[----:B------:R-:W-:Y:S01]  /*17d0*/  @!P2 IMAD.IADD R20, R20, 0x1, -R2 ;  /* 0x000000011414a824 */ /* 0x000fe200078e0a02 */
[----:B------:R-:W-:Y:S01]  /*17e0*/  ISETP.GE.AND P2, PT, R28, RZ, PT ;  /* 0x000000ff1c00720c */ /* 0x000fe20003f46270 */
[----:B------:R-:W-:Y:S01]  /*17f0*/  VIADD R29, R156, 0x2a ;  /* 0x0000002a9c1d7836 */ /* 0x000fe20000000000 */
[C---:B------:R-:W-:Y:S01]  /*1800*/  ISETP.GT.U32.AND P6, PT, R2.reuse, R21, PT ;  /* 0x000000150200720c */ /* 0x040fe20003fc4070 */
[C---:B------:R-:W-:Y:S01]  /*1810*/  IMAD R24, R2.reuse, R27, R26 ;  /* 0x0000001b02187224 */ /* 0x040fe200078e021a */
[----:B------:R-:W-:Y:S01]  /*1820*/  IABS R28, R32 ;  /* 0x00000020001c7213 */ /* 0x000fe20000000000 */
[C---:B------:R-:W-:Y:S01]  /*1830*/  IMAD R23, R2.reuse, R23, R25 ;  /* 0x0000001702177224 */ /* 0x040fe200078e0219 */
[----:B------:R-:W-:Y:S01]  /*1840*/  IABS R27, R29 ;  /* 0x0000001d001b7213 */ /* 0x000fe20000000000 */
[----:B------:R-:W-:Y:S01]  /*1850*/  @!P4 IMAD.MOV R20, RZ, RZ, -R20 ;  /* 0x000000ffff14c224 */ /* 0x000fe200078e0a14 */
[----:B------:R-:W-:Y:S01]  /*1860*/  ISETP.GT.U32.AND P4, PT, R2, R24, PT ;  /* 0x000000180200720c */ /* 0x000fe20003f84070 */
[----:B------:R-:W-:Y:S01]  /*1870*/  IMAD.HI.U32 R26, R3, R28, RZ ;  /* 0x0000001c031a7227 */ /* 0x000fe200078e00ff */
[----:B------:R-:W-:-:S02]  /*1880*/  @!P0 IADD3 R22, R22, -R2, RZ ;  /* 0x8000000216168210 */ /* 0x000fc40007ffe0ff */
[----:B------:R-:W-:Y:S01]  /*1890*/  ISETP.GE.AND P0, PT, R29, RZ, PT ;  /* 0x000000ff1d00720c */ /* 0x000fe20003f06270 */
[----:B------:R-:W-:Y:S01]  /*18a0*/  IMAD.MOV R29, RZ, RZ, -R26 ;  /* 0x000000ffff1d7224 */ /* 0x000fe200078e0a1a */
[----:B------:R-:W-:Y:S01]  /*18b0*/  ISETP.GT.U32.AND P5, PT, R2, R23, PT ;  /* 0x000000170200720c */ /* 0x000fe20003fa4070 */
[----:B------:R-:W-:-:S04]  /*18c0*/  IMAD.HI.U32 R25, R3, R27, RZ ;  /* 0x0000001b03197227 */ /* 0x000fc800078e00ff */
[----:B------:R-:W-:Y:S01]  /*18d0*/  @!P6 IMAD.IADD R21, R21, 0x1, -R2 ;  /* 0x000000011515e824 */ /* 0x000fe200078e0a02 */
[----:B------:R-:W-:Y:S01]  /*18e0*/  ISETP.GE.AND P6, PT, R31, RZ, PT ;  /* 0x000000ff1f00720c */ /* 0x000fe20003fc6270 */
[----:B------:R-:W-:Y:S02]  /*18f0*/  IMAD R26, R2, R29, R28 ;  /* 0x0000001d021a7224 */ /* 0x000fe400078e021c */
[----:B------:R-:W-:Y:S01]  /*1900*/  IMAD.MOV R25, RZ, RZ, -R25 ;  /* 0x000000ffff197224 */ /* 0x000fe200078e0a19 */
[----:B------:R-:W-:Y:S01]  /*1910*/  @!P2 IADD3 R21, -R21, RZ, RZ ;  /* 0x000000ff1515a210 */ /* 0x000fe20007ffe1ff */
[----:B------:R-:W-:Y:S02]  /*1920*/  VIADD R31, R156, 0x28 ;  /* 0x000000289c1f7836 */ /* 0x000fe40000000000 */
[----:B------:R-:W-:Y:S01]  /*1930*/  @!P1 IMAD.MOV R22, RZ, RZ, -R22 ;  /* 0x000000ffff169224 */ /* 0x000fe200078e0a16 */
[C---:B------:R-:W-:Y:S01]  /*1940*/  ISETP.GT.U32.AND P1, PT, R2.reuse, R26, PT ;  /* 0x0000001a0200720c */ /* 0x040fe20003f24070 */
[----:B------:R-:W-:Y:S01]  /*1950*/  IMAD R25, R2, R25, R27 ;  /* 0x0000001902197224 */ /* 0x000fe200078e021b */
[----:B------:R-:W-:Y:S01]  /*1960*/  IABS R27, R31 ;  /* 0x0000001f001b7213 */ /* 0x000fe20000000000 */
[----:B------:R-:W-:-:S02]  /*1970*/  @!P4 IMAD.IADD R24, R24, 0x1, -R2 ;  /* 0x000000011818c824 */ /* 0x000fc400078e0a02 */
[--C-:B------:R-:W-:Y:S01]  /*1980*/  @!P5 IMAD.IADD R23, R23, 0x1, -R2.reuse ;  /* 0x000000011717d824 */ /* 0x100fe200078e0a02 */
[C---:B------:R-:W-:Y:S01]  /*1990*/  ISETP.GT.U32.AND P2, PT, R2.reuse, R25, PT ;  /* 0x000000190200720c */ /* 0x040fe20003f44070 */
[----:B------:R-:W-:Y:S01]  /*19a0*/  IMAD.MOV.U32 R28, RZ, RZ, R27 ;  /* 0x000000ffff1c7224 */ /* 0x000fe200078e001b */
[C---:B------:R-:W-:Y:S01]  /*19b0*/  ISETP.GT.U32.AND P4, PT, R2.reuse, R24, PT ;  /* 0x000000180200720c */ /* 0x040fe20003f84070 */
[----:B------:R-:W-:Y:S01]  /*19c0*/  @!P3 IMAD.MOV R19, RZ, RZ, -R19 ;  /* 0x000000ffff13b224 */ /* 0x000fe200078e0a13 */
[----:B------:R-:W-:Y:S01]  /*19d0*/  ISETP.GT.U32.AND P5, PT, R2, R23, PT ;  /* 0x000000170200720c */ /* 0x000fe20003fa4070 */
[----:B------:R-:W-:Y:S01]  /*19e0*/  IMAD.HI.U32 R27, R3, R28, RZ ;  /* 0x0000001c031b7227 */ /* 0x000fe200078e00ff */
[----:B------:R-:W-:Y:S02]  /*19f0*/  ISETP.GE.AND P3, PT, R30, RZ, PT ;  /* 0x000000ff1e00720c */ /* 0x000fe40003f66270 */
[----:B------:R-:W-:Y:S01]  /*1a00*/  IABS R30, R33 ;  /* 0x00000021001e7213 */ /* 0x000fe20000000000 */
[----:B------:R-:W-:-:S02]  /*1a10*/  @!P1 IMAD.IADD R26, R26, 0x1, -R2 ;  /* 0x000000011a1a9824 */ /* 0x000fc400078e0a02 */
[----:B------:R-:W-:Y:S02]  /*1a20*/  IMAD.MOV R27, RZ, RZ, -R27 ;  /* 0x000000ffff1b7224 */ /* 0x000fe400078e0a1b */
[----:B------:R-:W-:Y:S01]  /*1a30*/  @!P2 IMAD.IADD R25, R25, 0x1, -R2 ;  /* 0x000000011919a824 */ /* 0x000fe200078e0a02 */
[C---:B------:R-:W-:Y:S01]  /*1a40*/  ISETP.GT.U32.AND P1, PT, R2.reuse, R26, PT ;  /* 0x0000001a0200720c */ /* 0x040fe20003f24070 */
[----:B------:R-:W-:Y:S01]  /*1a50*/  IMAD R27, R2, R27, R28 ;  /* 0x0000001b021b7224 */ /* 0x000fe200078e021c */
[----:B------:R-:W-:Y:S01]  /*1a60*/  @!P4 IADD3 R24, R24, -R2, RZ ;  /* 0x800000021818c210 */ /* 0x000fe20007ffe0ff */
[----:B------:R-:W-:Y:S01]  /*1a70*/  IMAD.HI.U32 R28, R3, R30, RZ ;  /* 0x0000001e031c7227 */ /* 0x000fe200078e00ff */
[----:B------:R-:W-:Y:S02]  /*1a80*/  ISETP.GE.AND P4, PT, R31, RZ, PT ;  /* 0x000000ff1f00720c */ /* 0x000fe40003f86270 */
[----:B------:R-:W-:Y:S01]  /*1a90*/  ISETP.GT.U32.AND P2, PT, R2, R25, PT ;  /* 0x000000190200720c */ /* 0x000fe20003f44070 */
[----:B------:R-:W-:Y:S01]  /*1aa0*/  IMAD.MOV R31, RZ, RZ, -R28 ;  /* 0x000000ffff1f7224 */ /* 0x000fe200078e0a1c */
[----:B------:R-:W-:Y:S01]  /*1ab0*/  @!P6 IADD3 R24, -R24, RZ, RZ ;  /* 0x000000ff1818e210 */ /* 0x000fe20007ffe1ff */
[----:B------:R-:W-:Y:S01]  /*1ac0*/  @!P5 IMAD.IADD R23, R23, 0x1, -R2 ;  /* 0x000000011717d824 */ /* 0x000fe200078e0a02 */
[----:B------:R-:W-:Y:S01]  /*1ad0*/  ISETP.GE.AND P5, PT, R32, RZ, PT ;  /* 0x000000ff2000720c */ /* 0x000fe20003fa6270 */
[C---:B------:R-:W-:Y:S01]  /*1ae0*/  IMAD R28, R2.reuse, R31, R30 ;  /* 0x0000001f021c7224 */ /* 0x040fe200078e021e */
[----:B------:R-:W-:Y:S01]  /*1af0*/  IABS R32, R34 ;  /* 0x0000002200207213 */ /* 0x000fe20000000000 */
[----:B------:R-:W-:Y:S01]  /*1b00*/  @!P3 IMAD.MOV R23, RZ, RZ, -R23 ;  /* 0x000000ffff17b224 */ /* 0x000fe200078e0a17 */
[----:B------:R-:W-:Y:S01]  /*1b10*/  ISETP.GT.U32.AND P3, PT, R2, R27, PT ;  /* 0x0000001b0200720c */ /* 0x000fe20003f64070 */
[--C-:B------:R-:W-:Y:S01]  /*1b20*/  @!P1 IMAD.IADD R26, R26, 0x1, -R2.reuse ;  /* 0x000000011a1a9824 */ /* 0x100fe200078e0a02 */
[----:B------:R-:W-:Y:S01]  /*1b30*/  ISETP.GT.U32.AND P1, PT, R2, R28, PT ;  /* 0x0000001c0200720c */ /* 0x000fe20003f24070 */
[----:B------:R-:W-:Y:S01]  /*1b40*/  VIADD R30, R156, 0x25 ;  /* 0x000000259c1e7836 */ /* 0x000fe20000000000 */
[----:B------:R-:W-:Y:S01]  /*1b50*/  ISETP.GE.AND P6, PT, R33, RZ, PT ;  /* 0x000000ff2100720c */ /* 0x000fe20003fc6270 */
[----:B------:R-:W-:Y:S01]  /*1b60*/  @!P2 IMAD.IADD R25, R25, 0x1, -R2 ;  /* 0x000000011919a824 */ /* 0x000fe200078e0a02 */
[----:B------:R-:W-:Y:S01]  /*1b70*/  ISETP.GE.AND P2, PT, R34, RZ, PT ;  /* 0x000000ff2200720c */ /* 0x000fe20003f46270 */
[----:B------:R-:W-:Y:S01]  /*1b80*/  IMAD.HI.U32 R29, R3, R32, RZ ;  /* 0x00000020031d7227 */ /* 0x000fe200078e00ff */
[----:B------:R-:W-:-:S03]  /*1b90*/  IABS R33, R30 ;  /* 0x0000001e00217213 */ /* 0x000fc60000000000 */
[----:B------:R-:W-:Y:S01]  /*1ba0*/  @!P0 IMAD.MOV R25, RZ, RZ, -R25 ;  /* 0x000000ffff198224 */ /* 0x000fe200078e0a19 */
[----:B------:R-:W-:Y:S01]  /*1bb0*/  ISETP.GE.AND P0, PT, R30, RZ, PT ;  /* 0x000000ff1e00720c */ /* 0x000fe20003f06270 */
[--C-:B------:R-:W-:Y:S01]  /*1bc0*/  @!P3 IMAD.IADD R27, R27, 0x1, -R2.reuse ;  /* 0x000000011b1bb824 */ /* 0x100fe200078e0a02 */
[----:B------:R-:W-:Y:S01]  /*1bd0*/  IADD3 R30, R156, 0x24, RZ ;  /* 0x000000249c1e7810 */ /* 0x000fe20007ffe0ff */
[----:B------:R-:W-:Y:S02]  /*1be0*/  @!P1 IMAD.IADD R28, R28, 0x1, -R2 ;  /* 0x000000011c1c9824 */ /* 0x000fe400078e0a02 */
[----:B------:R-:W-:Y:S01]  /*1bf0*/  @!P5 IMAD.MOV R26, RZ, RZ, -R26 ;  /* 0x000000ffff1ad224 */ /* 0x000fe200078e0a1a */
[----:B------:R-:W-:Y:S01]  /*1c00*/  ISETP.GT.U32.AND P3, PT, R2, R27, PT ;  /* 0x0000001b0200720c */ /* 0x000fe20003f64070 */
[----:B------:R-:W-:Y:S01]  /*1c10*/  IMAD.MOV R29, RZ, RZ, -R29 ;  /* 0x000000ffff1d7224 */ /* 0x000fe200078e0a1d */
[----:B------:R-:W-:Y:S01]  /*1c20*/  ISETP.GE.AND P5, PT, R30, RZ, PT ;  /* 0x000000ff1e00720c */ /* 0x000fe20003fa6270 */
[----:B------:R-:W-:Y:S01]  /*1c30*/  IMAD R176, R176, R165, RZ ;  /* 0x000000a5b0b07224 */ /* 0x000fe200078e02ff */
[----:B------:R-:W-:Y:S01]  /*1c40*/  IABS R34, R30 ;  /* 0x0000001e00227213 */ /* 0x000fe20000000000 */
[----:B------:R-:W-:Y:S01]  /*1c50*/  IMAD.HI.U32 R30, R3, R33, RZ ;  /* 0x00000021031e7227 */ /* 0x000fe200078e00ff */
[----:B------:R-:W-:-:S03]  /*1c60*/  ISETP.GT.U32.AND P1, PT, R2, R28, PT ;  /* 0x0000001c0200720c */ /* 0x000fc60003f24070 */
[----:B------:R-:W-:Y:S02]  /*1c70*/  IMAD.MOV R30, RZ, RZ, -R30 ;  /* 0x000000ffff1e7224 */ /* 0x000fe400078e0a1e */
[C---:B------:R-:W-:Y:S02]  /*1c80*/  IMAD R29, R2.reuse, R29, R32 ;  /* 0x0000001d021d7224 */ /* 0x040fe400078e0220 */
[C---:B------:R-:W-:Y:S02]  /*1c90*/  IMAD R30, R2.reuse, R30, R33 ;  /* 0x0000001e021e7224 */ /* 0x040fe400078e0221 */
[----:B------:R-:W-:Y:S01]  /*1ca0*/  @!P3 IMAD.IADD R27, R27, 0x1, -R2 ;  /* 0x000000011b1bb824 */ /* 0x000fe200078e0a02 */
[----:B------:R-:W-:Y:S01]  /*1cb0*/  ISETP.GT.U32.AND P3, PT, R2, R29, PT ;  /* 0x0000001d0200720c */ /* 0x000fe20003f64070 */
[----:B------:R-:W-:-:S03]  /*1cc0*/  IMAD.HI.U32 R32, R3, R35, RZ ;  /* 0x0000002303207227 */ /* 0x000fc600078e00ff */
[----:B------:R-:W-:Y:S01]  /*1cd0*/  @!P4 IADD3 R27, -R27, RZ, RZ ;  /* 0x000000ff1b1bc210 */ /* 0x000fe20007ffe1ff */
[----:B------:R-:W-:Y:S01]  /*1ce0*/  @!P1 IMAD.IADD R28, R28, 0x1, -R2 ;  /* 0x000000011c1c9824 */ /* 0x000fe200078e0a02 */
[----:B------:R-:W-:Y:S01]  /*1cf0*/  ISETP.GT.U32.AND P1, PT, R2, R30, PT ;  /* 0x0000001e0200720c */ /* 0x000fe20003f24070 */
[----:B------:R-:W-:Y:S01]  /*1d00*/  IMAD.MOV R32, RZ, RZ, -R32 ;  /* 0x000000ffff207224 */ /* 0x000fe200078e0a20 */
[----:B------:R-:W-:Y:S01]  /*1d10*/  ISETP.GE.AND P4, PT, R36, RZ, PT ;  /* 0x000000ff2400720c */ /* 0x000fe20003f86270 */
[----:B------:R-:W-:Y:S01]  /*1d20*/  IMAD.HI.U32 R31, R3, R34, RZ ;  /* 0x00000022031f7227 */ /* 0x000fe200078e00ff */
[----:B------:R-:W-:-:S03]  /*1d30*/  IABS R36, R42 ;  /* 0x0000002a00247213 */ /* 0x000fc60000000000 */
[--C-:B------:R-:W-:Y:S02]  /*1d40*/  @!P3 IMAD.IADD R29, R29, 0x1, -R2.reuse ;  /* 0x000000011d1db824 */ /* 0x100fe400078e0a02 */
[C---:B------:R-:W-:Y:S01]  /*1d50*/  IMAD R32, R2.reuse, R32, R35 ;  /* 0x0000002002207224 */ /* 0x040fe200078e0223 */
[----:B------:R-:W-:Y:S01]  /*1d60*/  IABS R35, R40 ;  /* 0x0000002800237213 */ /* 0x000fe20000000000 */
[----:B------:R-:W-:Y:S01]  /*1d70*/  IMAD.MOV R31, RZ, RZ, -R31 ;  /* 0x000000ffff1f7224 */ /* 0x000fe200078e0a1f */
[----:B------:R-:W-:Y:S01]  /*1d80*/  ISETP.GT.U32.AND P3, PT, R2, R29, PT ;  /* 0x0000001d0200720c */ /* 0x000fe20003f64070 */
[----:B------:R-:W-:Y:S02]  /*1d90*/  @!P1 IMAD.IADD R30, R30, 0x1, -R2 ;  /* 0x000000011e1e9824 */ /* 0x000fe400078e0a02 */
[----:B------:R-:W-:-:S03]  /*1da0*/  IMAD.HI.U32 R33, R3, R35, RZ ;  /* 0x0000002303217227 */ /* 0x000fc600078e00ff */
[C---:B------:R-:W-:Y:S01]  /*1db0*/  ISETP.GT.U32.AND P1, PT, R2.reuse, R30, PT ;  /* 0x0000001e0200720c */ /* 0x040fe20003f24070 */
[----:B------:R-:W-:Y:S02]  /*1dc0*/  IMAD.MOV R33, RZ, RZ, -R33 ;  /* 0x000000ffff217224 */ /* 0x000fe400078e0a21 */
[C---:B------:R-:W-:Y:S02]  /*1dd0*/  IMAD R31, R2.reuse, R31, R34 ;  /* 0x0000001f021f7224 */ /* 0x040fe400078e0222 */
[C---:B------:R-:W-:Y:S02]  /*1de0*/  IMAD R33, R2.reuse, R33, R35 ;  /* 0x0000002102217224 */ /* 0x040fe400078e0223 */
[----:B------:R-:W-:Y:S01]  /*1df0*/  @!P3 IADD3 R29, R29, -R2, RZ ;  /* 0x800000021d1db210 */ /* 0x000fe20007ffe0ff */
[----:B------:R-:W-:Y:S01]  /*1e00*/  IMAD.HI.U32 R34, R3, R36, RZ ;  /* 0x0000002403227227 */ /* 0x000fe200078e00ff */
[----:B------:R-:W-:-:S03]  /*1e10*/  ISETP.GT.U32.AND P3, PT, R2, R32, PT ;  /* 0x000000200200720c */ /* 0x000fc60003f64070 */
[----:B------:R-:W-:Y:S01]  /*1e20*/  @!P6 IMAD.MOV R28, RZ, RZ, -R28 ;  /* 0x000000ffff1ce224 */ /* 0x000fe200078e0a1c */
[----:B------:R-:W-:Y:S01]  /*1e30*/  ISETP.GT.U32.AND P6, PT, R2, R31, PT ;  /* 0x0000001f0200720c */ /* 0x000fe20003fc4070 */
[----:B------:R-:W-:Y:S01]  /*1e40*/  @!P1 IMAD.IADD R30, R30, 0x1, -R2 ;  /* 0x000000011e1e9824 */ /* 0x000fe200078e0a02 */
[----:B------:R-:W-:Y:S01]  /*1e50*/  ISETP.GT.U32.AND P1, PT, R2, R33, PT ;  /* 0x000000210200720c */ /* 0x000fe20003f24070 */
[----:B------:R-:W-:Y:S02]  /*1e60*/  IMAD.MOV R37, RZ, RZ, -R34 ;  /* 0x000000ffff257224 */ /* 0x000fe400078e0a22 */
[----:B------:R-:W-:-:S04]  /*1e70*/  IMAD.HI.U32 R35, R3, R38, RZ ;  /* 0x0000002603237227 */ /* 0x000fc800078e00ff */
[----:B------:R-:W-:Y:S02]  /*1e80*/  @!P3 IMAD.IADD R32, R32, 0x1, -R2 ;  /* 0x000000012020b824 */ /* 0x000fe400078e0a02 */
[C---:B------:R-:W-:Y:S01]  /*1e90*/  IMAD R34, R2.reuse, R37, R36 ;  /* 0x0000002502227224 */ /* 0x040fe200078e0224 */
[----:B------:R-:W-:Y:S01]  /*1ea0*/  MOV R37, R39 ;  /* 0x0000002700257202 */ /* 0x000fe20000000f00 */
[--C-:B------:R-:W-:Y:S01]  /*1eb0*/  @!P6 IMAD.IADD R31, R31, 0x1, -R2.reuse ;  /* 0x000000011f1fe824 */ /* 0x100fe200078e0a02 */
[C---:B------:R-:W-:Y:S01]  /*1ec0*/  ISETP.GT.U32.AND P3, PT, R2.reuse, R32, PT ;  /* 0x000000200200720c */ /* 0x040fe20003f64070 */
[----:B------:R-:W-:Y:S01]  /*1ed0*/  @!P1 IMAD.IADD R33, R33, 0x1, -R2 ;  /* 0x0000000121219824 */ /* 0x000fe200078e0a02 */
[----:B------:R-:W-:Y:S01]  /*1ee0*/  IABS R39, R46 ;  /* 0x0000002e00277213 */ /* 0x000fe20000000000 */
[----:B------:R-:W-:Y:S01]  /*1ef0*/  IMAD.HI.U32 R36, R3, R37, RZ ;  /* 0x0000002503247227 */ /* 0x000fe200078e00ff */
[C---:B------:R-:W-:Y:S02]  /*1f00*/  ISETP.GT.U32.AND P6, PT, R2.reuse, R31, PT ;  /* 0x0000001f0200720c */ /* 0x040fe40003fc4070 */
[----:B------:R-:W-:Y:S01]  /*1f10*/  ISETP.GT.U32.AND P1, PT, R2, R33, PT ;  /* 0x000000210200720c */ /* 0x000fe20003f24070 */
[----:B------:R-:W-:Y:S01]  /*1f20*/  IMAD.MOV R35, RZ, RZ, -R35 ;  /* 0x000000ffff237224 */ /* 0x000fe200078e0a23 */
[----:B------:R-:W-:Y:S01]  /*1f30*/  IADD3 R36, -R36, RZ, RZ ;  /* 0x000000ff24247210 */ /* 0x000fe20007ffe1ff */
[----:B------:R-:W-:Y:S01]  /*1f40*/  @!P2 IMAD.MOV R29, RZ, RZ, -R29 ;  /* 0x000000ffff1da224 */ /* 0x000fe200078e0a1d */
[----:B------:R-:W-:Y:S01]  /*1f50*/  ISETP.GE.AND P2, PT, R40, RZ, PT ;  /* 0x000000ff2800720c */ /* 0x000fe20003f46270 */
[----:B------:R-:W-:-:S02]  /*1f60*/  IMAD R35, R2, R35, R38 ;  /* 0x0000002302237224 */ /* 0x000fc400078e0226 */
[----:B------:R-:W-:Y:S02]  /*1f70*/  IMAD R36, R2, R36, R37 ;  /* 0x0000002402247224 */ /* 0x000fe400078e0225 */
[--C-:B------:R-:W-:Y:S01]  /*1f80*/  @!P3 IMAD.IADD R32, R32, 0x1, -R2.reuse ;  /* 0x000000012020b824 */ /* 0x100fe200078e0a02 */
[----:B------:R-:W-:Y:S01]  /*1f90*/  ISETP.GT.U32.AND P3, PT, R2, R35, PT ;  /* 0x000000230200720c */ /* 0x000fe20003f64070 */
[----:B------:R-:W-:Y:S02]  /*1fa0*/  VIADD R40, R156, 0x1e ;  /* 0x0000001e9c287836 */ /* 0x000fe40000000000 */
[--C-:B------:R-:W-:Y:S01]  /*1fb0*/  @!P1 IMAD.IADD R33, R33, 0x1, -R2.reuse ;  /* 0x0000000121219824 */ /* 0x100fe200078e0a02 */
[C---:B------:R-:W-:Y:S01]  /*1fc0*/  ISETP.GT.U32.AND P1, PT, R2.reuse, R36, PT ;  /* 0x000000240200720c */ /* 0x040fe20003f24070 */
[----:B------:R-:W-:Y:S01]  /*1fd0*/  @!P6 IMAD.IADD R31, R31, 0x1, -R2 ;  /* 0x000000011f1fe824 */ /* 0x000fe200078e0a02 */
[----:B------:R-:W-:Y:S01]  /*1fe0*/  ISETP.GT.U32.AND P6, PT, R2, R34, PT ;  /* 0x000000220200720c */ /* 0x000fe20003fc4070 */
[----:B------:R-:W-:Y:S01]  /*1ff0*/  @!P0 IMAD.MOV R30, RZ, RZ, -R30 ;  /* 0x000000ffff1e8224 */ /* 0x000fe200078e0a1e */
[----:B------:R-:W-:Y:S01]  /*2000*/  IABS R38, R40 ;  /* 0x0000002800267213 */ /* 0x000fe20000000000 */
[----:B------:R-:W-:Y:S01]  /*2010*/  @!P5 IMAD.MOV R31, RZ, RZ, -R31 ;  /* 0x000000ffff1fd224 */ /* 0x000fe200078e0a1f */
[----:B------:R-:W-:Y:S01]  /*2020*/  ISETP.GE.AND P5, PT, R43, RZ, PT ;  /* 0x000000ff2b00720c */ /* 0x000fe20003fa6270 */
[----:B------:R-:W-:Y:S01]  /*2030*/  @!P4 IMAD.MOV R32, RZ, RZ, -R32 ;  /* 0x000000ffff20c224 */ /* 0x000fe200078e0a20 */
[----:B------:R-:W-:Y:S01]  /*2040*/  IABS R43, R49 ;  /* 0x00000031002b7213 */ /* 0x000fe20000000000 */
[----:B------:R-:W-:Y:S01]  /*2050*/  IMAD.HI.U32 R37, R3, R38, RZ ;  /* 0x0000002603257227 */ /* 0x000fe200078e00ff */
[----:B------:R-:W-:-:S02]  /*2060*/  @!P3 IADD3 R35, R35, -R2, RZ ;  /* 0x800000022323b210 */ /* 0x000fc40007ffe0ff */
[----:B------:R-:W-:Y:S01]  /*2070*/  ISETP.GE.AND P0, PT, R42, RZ, PT ;  /* 0x000000ff2a00720c */ /* 0x000fe20003f06270 */
[--C-:B------:R-:W-:Y:S01]  /*2080*/  @!P1 IMAD.IADD R36, R36, 0x1, -R2.reuse ;  /* 0x0000000124249824 */ /* 0x100fe200078e0a02 */
[----:B------:R-:W-:Y:S01]  /*2090*/  ISETP.GT.U32.AND P3, PT, R2, R35, PT ;  /* 0x000000230200720c */ /* 0x000fe20003f64070 */
[----:B------:R-:W-:Y:S01]  /*20a0*/  IMAD.MOV R37, RZ, RZ, -R37 ;  /* 0x000000ffff257224 */ /* 0x000fe200078e0a25 */
[----:B------:R-:W-:Y:S01]  /*20b0*/  IABS R42, R48 ;  /* 0x00000030002a7213 */ /* 0x000fe20000000000 */
[----:B------:R-:W-:Y:S01]  /*20c0*/  @!P6 IMAD.IADD R34, R34, 0x1, -R2 ;  /* 0x000000012222e824 */ /* 0x000fe200078e0a02 */
[C---:B------:R-:W-:Y:S01]  /*20d0*/  ISETP.GT.U32.AND P1, PT, R2.reuse, R36, PT ;  /* 0x000000240200720c */ /* 0x040fe20003f24070 */
[----:B------:R-:W-:Y:S01]  /*20e0*/  IMAD R38, R2, R37, R38 ;  /* 0x0000002502267224 */ /* 0x000fe200078e0226 */
[----:B------:R-:W-:Y:S01]  /*20f0*/  ISETP.GE.AND P4, PT, R44, RZ, PT ;  /* 0x000000ff2c00720c */ /* 0x000fe20003f86270 */
[----:B------:R-:W-:Y:S01]  /*2100*/  IMAD.HI.U32 R37, R3, R39, RZ ;  /* 0x0000002703257227 */ /* 0x000fe200078e00ff */
[----:B------:R-:W-:-:S03]  /*2110*/  ISETP.GT.U32.AND P6, PT, R2, R34, PT ;  /* 0x000000220200720c */ /* 0x000fc60003fc4070 */
[----:B------:R-:W-:Y:S02]  /*2120*/  IMAD.MOV R37, RZ, RZ, -R37 ;  /* 0x000000ffff257224 */ /* 0x000fe400078e0a25 */
[--C-:B------:R-:W-:Y:S01]  /*2130*/  @!P3 IMAD.IADD R35, R35, 0x1, -R2.reuse ;  /* 0x000000012323b824 */ /* 0x100fe200078e0a02 */
[C---:B------:R-:W-:Y:S01]  /*2140*/  ISETP.GT.U32.AND P3, PT, R2.reuse, R38, PT ;  /* 0x000000260200720c */ /* 0x040fe20003f64070 */
[----:B------:R-:W-:Y:S02]  /*2150*/  IMAD R37, R2, R37, R39 ;  /* 0x0000002502257224 */ /* 0x000fe400078e0227 */
[----:B------:R-:W-:Y:S02]  /*2160*/  @!P1 IMAD.IADD R36, R36, 0x1, -R2 ;  /* 0x0000000124249824 */ /* 0x000fe400078e0a02 */
[----:B------:R-:W-:Y:S01]  /*2170*/  IMAD.HI.U32 R39, R3, R42, RZ ;  /* 0x0000002a03277227 */ /* 0x000fe200078e00ff */
[----:B------:R-:W-:-:S03]  /*2180*/  ISETP.GT.U32.AND P1, PT, R2, R37, PT ;  /* 0x000000250200720c */ /* 0x000fc60003f24070 */
[--C-:B------:R-:W-:Y:S01]  /*2190*/  @!P6 IMAD.IADD R34, R34, 0x1, -R2.reuse ;  /* 0x000000012222e824 */ /* 0x100fe200078e0a02 */
[----:B------:R-:W-:Y:S01]  /*21a0*/  ISETP.GE.AND P6, PT, R40, RZ, PT ;  /* 0x000000ff2800720c */ /* 0x000fe20003fc6270 */
[----:B------:R-:W-:Y:S01]  /*21b0*/  IMAD.HI.U32 R40, R3, R43, RZ ;  /* 0x0000002b03287227 */ /* 0x000fe200078e00ff */
[----:B------:R-:W-:Y:S02]  /*21c0*/  IADD3 R39, -R39, RZ, RZ ;  /* 0x000000ff27277210 */ /* 0x000fe40007ffe1ff */
[----:B------:R-:W-:Y:S01]  /*21d0*/  @!P0 IADD3 R34, -R34, RZ, RZ ;  /* 0x000000ff22228210 */ /* 0x000fe20007ffe1ff */
[----:B------:R-:W-:Y:S01]  /*21e0*/  @!P3 IMAD.IADD R38, R38, 0x1, -R2 ;  /* 0x000000012626b824 */ /* 0x000fe200078e0a02 */
[----:B------:R-:W-:Y:S01]  /*21f0*/  ISETP.GE.AND P3, PT, R46, RZ, PT ;  /* 0x000000ff2e00720c */ /* 0x000fe20003f66270 */
[----:B------:R-:W-:Y:S02]  /*2200*/  IMAD.MOV R44, RZ, RZ, -R40 ;  /* 0x000000ffff2c7224 */ /* 0x000fe400078e0a28 */
[----:B------:R-:W-:Y:S01]  /*2210*/  @!P1 IMAD.IADD R37, R37, 0x1, -R2 ;  /* 0x0000000125259824 */ /* 0x000fe200078e0a02 */
[C---:B------:R-:W-:Y:S01]  /*2220*/  ISETP.GT.U32.AND P1, PT, R2.reuse, R38, PT ;  /* 0x000000260200720c */ /* 0x040fe20003f24070 */
[----:B------:R-:W-:-:S02]  /*2230*/  IMAD R43, R2, R44, R43 ;  /* 0x0000002c022b7224 */ /* 0x000fc400078e022b */
[----:B------:R-:W-:-:S04]  /*2240*/  IMAD.HI.U32 R40, R3, R45, RZ ;  /* 0x0000002d03287227 */ /* 0x000fc800078e00ff */
[----:B------:R-:W-:Y:S01]  /*2250*/  @!P2 IMAD.MOV R33, RZ, RZ, -R33 ;  /* 0x000000ffff21a224 */ /* 0x000fe200078e0a21 */
[C---:B------:R-:W-:Y:S01]  /*2260*/  ISETP.GT.U32.AND P2, PT, R2.reuse, R37, PT ;  /* 0x000000250200720c */ /* 0x040fe20003f44070 */
[C---:B------:R-:W-:Y:S02]  /*2270*/  IMAD R39, R2.reuse, R39, R42 ;  /* 0x0000002702277224 */ /* 0x040fe400078e022a */
[----:B------:R-:W-:Y:S01]  /*2280*/  @!P4 IMAD.MOV R36, RZ, RZ, -R36 ;  /* 0x000000ffff24c224 */ /* 0x000fe200078e0a24 */
[C---:B------:R-:W-:Y:S01]  /*2290*/  ISETP.GT.U32.AND P4, PT, R2.reuse, R43, PT ;  /* 0x0000002b0200720c */ /* 0x040fe20003f84070 */
[----:B------:R-:W-:Y:S01]  /*22a0*/  IMAD.MOV R42, RZ, RZ, -R40 ;  /* 0x000000ffff2a7224 */ /* 0x000fe200078e0a28 */
[----:B------:R-:W-:Y:S01]  /*22b0*/  ISETP.GT.U32.AND P0, PT, R2, R39, PT ;  /* 0x000000270200720c */ /* 0x000fe20003f04070 */
[----:B------:R-:W-:Y:S02]  /*22c0*/  @!P1 IMAD.IADD R38, R38, 0x1, -R2 ;  /* 0x0000000126269824 */ /* 0x000fe400078e0a02 */
[----:B------:R-:W-:-:S02]  /*22d0*/  IMAD R45, R2, R42, R45 ;  /* 0x0000002a022d7224 */ /* 0x000fc400078e022d */
[----:B------:R-:W-:Y:S01]  /*22e0*/  VIADD R42, R156, 0x18 ;  /* 0x000000189c2a7836 */ /* 0x000fe20000000000 */
[----:B------:R-:W-:Y:S01]  /*22f0*/  @!P6 IADD3 R38, -R38, RZ, RZ ;  /* 0x000000ff2626e210 */ /* 0x000fe20007ffe1ff */
[----:B------:R-:W-:Y:S01]  /*2300*/  IMAD.HI.U32 R40, R3, R47, RZ ;  /* 0x0000002f03287227 */ /* 0x000fe200078e00ff */
[----:B------:R-:W-:Y:S02]  /*2310*/  ISETP.GT.U32.AND P1, PT, R2, R45, PT ;  /* 0x0000002d0200720c */ /* 0x000fe40003f24070 */
[----:B------:R-:W-:Y:S01]  /*2320*/  @!P2 IADD3 R37, R37, -R2, RZ ;  /* 0x800000022525a210 */ /* 0x000fe20007ffe0ff */
[----:B------:R-:W-:Y:S01]  /*2330*/  @!P4 IMAD.IADD R43, R43, 0x1, -R2 ;  /* 0x000000012b2bc824 */ /* 0x000fe200078e0a02 */
[----:B------:R-:W-:Y:S01]  /*2340*/  ISETP.GE.AND P2, PT, R49, RZ, PT ;  /* 0x000000ff3100720c */ /* 0x000fe20003f46270 */
[----:B------:R-:W-:Y:S01]  /*2350*/  IMAD.MOV R40, RZ, RZ, -R40 ;  /* 0x000000ffff287224 */ /* 0x000fe200078e0a28 */
[----:B------:R-:W-:Y:S01]  /*2360*/  IABS R49, R42 ;  /* 0x0000002a00317213 */ /* 0x000fe20000000000 */
[----:B------:R-:W-:Y:S01]  /*2370*/  VIADD R44, R156, 0x17 ;  /* 0x000000179c2c7836 */ /* 0x000fe20000000000 */
[C---:B------:R-:W-:Y:S01]  /*2380*/  ISETP.GT.U32.AND P6, PT, R2.reuse, R43, PT ;  /* 0x0000002b0200720c */ /* 0x040fe20003fc4070 */
[----:B------:R-:W-:-:S02]  /*2390*/  IMAD R47, R2, R40, R47 ;  /* 0x00000028022f7224 */ /* 0x000fc400078e022f */
[----:B------:R-:W-:Y:S01]  /*23a0*/  IMAD.HI.U32 R40, R3, R49, RZ ;  /* 0x0000003103287227 */ /* 0x000fe200078e00ff */
[----:B------:R-:W-:-:S03]  /*23b0*/  IABS R51, R44 ;  /* 0x0000002c00337213 */ /* 0x000fc60000000000 */
[----:B------:R-:W-:Y:S02]  /*23c0*/  @!P1 IMAD.IADD R45, R45, 0x1, -R2 ;  /* 0x000000012d2d9824 */ /* 0x000fe400078e0a02 */
[----:B------:R-:W-:Y:S02]  /*23d0*/  IMAD.MOV R40, RZ, RZ, -R40 ;  /* 0x000000ffff287224 */ /* 0x000fe400078e0a28 */
[----:B------:R-:W-:Y:S01]  /*23e0*/  @!P3 IMAD.MOV R37, RZ, RZ, -R37 ;  /* 0x000000ffff25b224 */ /* 0x000fe200078e0a25 */
[C---:B------:R-:W-:Y:S01]  /*23f0*/  ISETP.GT.U32.AND P1, PT, R2.reuse, R45, PT ;  /* 0x0000002d0200720c */ /* 0x040fe20003f24070 */
[C---:B------:R-:W-:Y:S01]  /*2400*/  IMAD R49, R2.reuse, R40, R49 ;  /* 0x0000002802317224 */ /* 0x040fe200078e0231 */
[----:B------:R-:W-:Y:S01]  /*2410*/  ISETP.GT.U32.AND P3, PT, R2, R47, PT ;  /* 0x0000002f0200720c */ /* 0x000fe20003f64070 */
[----:B------:R-:W-:-:S04]  /*2420*/  IMAD.HI.U32 R40, R3, R51, RZ ;  /* 0x0000003303287227 */ /* 0x000fc800078e00ff */
[--C-:B------:R-:W-:Y:S01]  /*2430*/  @!P6 IMAD.IADD R43, R43, 0x1, -R2.reuse ;  /* 0x000000012b2be824 */ /* 0x100fe200078e0a02 */
[----:B------:R-:W-:Y:S01]  /*2440*/  ISETP.GE.AND P6, PT, R42, RZ, PT ;  /* 0x000000ff2a00720c */ /* 0x000fe20003fc6270 */
[----:B------:R-:W-:Y:S01]  /*2450*/  @!P5 IMAD.MOV R35, RZ, RZ, -R35 ;  /* 0x000000ffff23d224 */ /* 0x000fe200078e0a23 */
[----:B------:R-:W-:Y:S01]  /*2460*/  IADD3 R42, -R40, RZ, RZ ;  /* 0x000000ff282a7210 */ /* 0x000fe20007ffe1ff */
[----:B------:R-:W-:Y:S01]  /*2470*/  @!P2 IMAD.MOV R43, RZ, RZ, -R43 ;  /* 0x000000ffff2ba224 */ /* 0x000fe200078e0a2b */
[----:B------:R-:W-:Y:S01]  /*2480*/  ISETP.GE.AND P5, PT, R48, RZ, PT ;  /* 0x000000ff3000720c */ /* 0x000fe20003fa6270 */
[----:B------:R-:W-:Y:S01]  /*2490*/  @!P1 IMAD.IADD R45, R45, 0x1, -R2 ;  /* 0x000000012d2d9824 */ /* 0x000fe200078e0a02 */
[C---:B------:R-:W-:Y:S01]  /*24a0*/  ISETP.GT.U32.AND P1, PT, R2.reuse, R49, PT ;  /* 0x000000310200720c */ /* 0x040fe20003f24070 */
[----:B------:R-:W-:Y:S02]  /*24b0*/  IMAD R51, R2, R42, R51 ;  /* 0x0000002a02337224 */ /* 0x000fe400078e0233 */
[----:B------:R-:W-:-:S02]  /*24c0*/  VIADD R46, R156, 0x16 ;  /* 0x000000169c2e7836 */ /* 0x000fc40000000000 */
[----:B------:R-:W-:Y:S01]  /*24d0*/  VIADD R48, R156, 0x14 ;  /* 0x000000149c307836 */ /* 0x000fe20000000000 */
[C---:B------:R-:W-:Y:S01]  /*24e0*/  ISETP.GT.U32.AND P2, PT, R2.reuse, R51, PT ;  /* 0x000000330200720c */ /* 0x040fe20003f44070 */
[--C-:B------:R-:W-:Y:S01]  /*24f0*/  @!P0 IMAD.IADD R39, R39, 0x1, -R2.reuse ;  /* 0x0000000127278824 */ /* 0x100fe200078e0a02 */
[----:B------:R-:W-:Y:S01]  /*2500*/  IABS R53, R46 ;  /* 0x0000002e00357213 */ /* 0x000fe20000000000 */
[--C-:B------:R-:W-:Y:S01]  /*2510*/  @!P3 IMAD.IADD R47, R47, 0x1, -R2.reuse ;  /* 0x000000012f2fb824 */ /* 0x100fe200078e0a02 */
[----:B------:R-:W-:Y:S01]  /*2520*/  IABS R57, R48 ;  /* 0x0000003000397213 */ /* 0x000fe20000000000 */
[----:B------:R-:W-:Y:S01]  /*2530*/  IMAD R175, R175, R165, RZ ;  /* 0x000000a5afaf7224 */ /* 0x000fe200078e02ff */
[----:B------:R-:W-:Y:S01]  /*2540*/  ISETP.GT.U32.AND P4, PT, R2, R39, PT ;  /* 0x000000270200720c */ /* 0x000fe20003f84070 */
[----:B------:R-:W-:Y:S01]  /*2550*/  @!P1 IMAD.IADD R49, R49, 0x1, -R2 ;  /* 0x0000000131319824 */ /* 0x000fe200078e0a02 */
[----:B------:R-:W-:Y:S01]  /*2560*/  ISETP.GE.AND P0, PT, R50, RZ, PT ;  /* 0x000000ff3200720c */ /* 0x000fe20003f06270 */
[----:B------:R-:W-:Y:S01]  /*2570*/  IMAD.HI.U32 R40, R3, R53, RZ ;  /* 0x0000003503287227 */ /* 0x000fe200078e00ff */
[----:B------:R-:W-:-:S02]  /*2580*/  ISETP.GE.AND P3, PT, R44, RZ, PT ;  /* 0x000000ff2c00720c */ /* 0x000fc40003f66270 */
[----:B------:R-:W-:Y:S01]  /*2590*/  ISETP.GT.U32.AND P1, PT, R2, R49, PT ;  /* 0x000000310200720c */ /* 0x000fe20003f24070 */
[----:B------:R-:W-:Y:S02]  /*25a0*/  @!P2 IMAD.IADD R51, R51, 0x1, -R2 ;  /* 0x000000013333a824 */ /* 0x000fe400078e0a02 */
[----:B------:R-:W-:-:S03]  /*25b0*/  IMAD.HI.U32 R42, R3, R57, RZ ;  /* 0x00000039032a7227 */ /* 0x000fc600078e00ff */
[----:B------:R-:W-:Y:S01]  /*25c0*/  ISETP.GT.U32.AND P2, PT, R2, R51, PT ;  /* 0x000000330200720c */ /* 0x000fe20003f44070 */
[----:B------:R-:W-:Y:S02]  /*25d0*/  VIADD R44, R156, 0x15 ;  /* 0x000000159c2c7836 */ /* 0x000fe40000000000 */
[----:B------:R-:W-:Y:S02]  /*25e0*/  IMAD.MOV R40, RZ, RZ, -R40 ;  /* 0x000000ffff287224 */ /* 0x000fe400078e0a28 */
[----:B------:R-:W-:Y:S01]  /*25f0*/  IMAD.MOV R42, RZ, RZ, -R42 ;  /* 0x000000ffff2a7224 */ /* 0x000fe200078e0a2a */
[----:B------:R-:W-:Y:S01]  /*2600*/  IABS R55, R44 ;  /* 0x0000002c00377213 */ /* 0x000fe20000000000 */
[C---:B------:R-:W-:Y:S01]  /*2610*/  IMAD R53, R2.reuse, R40, R53 ;  /* 0x0000002802357224 */ /* 0x040fe200078e0235 */
[----:B------:R-:W-:Y:S01]  /*2620*/  @!P1 IADD3 R49, R49, -R2, RZ ;  /* 0x8000000231319210 */ /* 0x000fe20007ffe0ff */
[----:B------:R-:W-:Y:S01]  /*2630*/  IMAD R57, R2, R42, R57 ;  /* 0x0000002a02397224 */ /* 0x000fe200078e0239 */
[----:B------:R-:W-:Y:S01]  /*2640*/  ISETP.GE.AND P1, PT, R44, RZ, PT ;  /* 0x000000ff2c00720c */ /* 0x000fe20003f26270 */
[--C-:B------:R-:W-:Y:S01]  /*2650*/  @!P4 IMAD.IADD R39, R39, 0x1, -R2.reuse ;  /* 0x000000012727c824 */ /* 0x100fe200078e0a02 */
[----:B------:R-:W-:Y:S01]  /*2660*/  ISETP.GE.AND P4, PT, R52, RZ, PT ;  /* 0x000000ff3400720c */ /* 0x000fe20003f86270 */
[----:B------:R-:W-:Y:S01]  /*2670*/  @!P0 IMAD.MOV R45, RZ, RZ, -R45 ;  /* 0x000000ffff2d8224 */ /* 0x000fe200078e0a2d */
[----:B------:R-:W-:Y:S01]  /*2680*/  ISETP.GT.U32.AND P0, PT, R2, R53, PT ;  /* 0x000000350200720c */ /* 0x000fe20003f04070 */
[----:B------:R-:W-:Y:S01]  /*2690*/  VIADD R44, R156, 0x13 ;  /* 0x000000139c2c7836 */ /* 0x000fe20000000000 */
[----:B------:R-:W-:Y:S01]  /*26a0*/  @!P5 IADD3 R39, -R39, RZ, RZ ;  /* 0x000000ff2727d210 */ /* 0x000fe20007ffe1ff */
[----:B------:R-:W-:Y:S01]  /*26b0*/  @!P2 IMAD.IADD R51, R51, 0x1, -R2 ;  /* 0x000000013333a824 */ /* 0x000fe200078e0a02 */
[C---:B------:R-:W-:Y:S01]  /*26c0*/  ISETP.GT.U32.AND P2, PT, R2.reuse, R57, PT ;  /* 0x000000390200720c */ /* 0x040fe20003f44070 */
[----:B------:R-:W-:Y:S01]  /*26d0*/  IMAD.HI.U32 R40, R3, R55, RZ ;  /* 0x0000003703287227 */ /* 0x000fe200078e00ff */
[----:B------:R-:W-:-:S02]  /*26e0*/  ISETP.GT.U32.AND P5, PT, R2, R47, PT ;  /* 0x0000002f0200720c */ /* 0x000fc40003fa4070 */
[----:B------:R-:W-:Y:S01]  /*26f0*/  IABS R59, R44 ;  /* 0x0000002c003b7213 */ /* 0x000fe20000000000 */
[----:B------:R-:W-:Y:S01]  /*2700*/  IMAD.MOV R40, RZ, RZ, -R40 ;  /* 0x000000ffff287224 */ /* 0x000fe200078e0a28 */
[----:B------:R-:W-:Y:S01]  /*2710*/  IADD3 R52, R156, 0x9, RZ ;  /* 0x000000099c347810 */ /* 0x000fe20007ffe0ff */
[----:B------:R-:W-:Y:S01]  /*2720*/  @!P6 IMAD.MOV R49, RZ, RZ, -R49 ;  /* 0x000000ffff31e224 */ /* 0x000fe200078e0a31 */
[----:B------:R-:W-:Y:S01]  /*2730*/  ISETP.GE.AND P6, PT, R48, RZ, PT ;  /* 0x000000ff3000720c */ /* 0x000fe20003fc6270 */
[----:B------:R-:W-:Y:S01]  /*2740*/  IMAD R55, R2, R40, R55 ;  /* 0x0000002802377224 */ /* 0x000fe200078e0237 */
[----:B------:R-:W-:Y:S01]  /*2750*/  IADD3 R48, R156, 0x11, RZ ;  /* 0x000000119c307810 */ /* 0x000fe20007ffe0ff */
[----:B------:R-:W-:Y:S01]  /*2760*/  IMAD.HI.U32 R40, R3, R59, RZ ;  /* 0x0000003b03287227 */ /* 0x000fe200078e00ff */
[----:B------:R-:W-:Y:S02]  /*2770*/  @!P0 IADD3 R53, R53, -R2, RZ ;  /* 0x8000000235358210 */ /* 0x000fe40007ffe0ff */
[----:B------:R-:W-:Y:S01]  /*2780*/  IABS R63, R48 ;  /* 0x00000030003f7213 */ /* 0x000fe20000000000 */
[----:B------:R-:W-:Y:S01]  /*2790*/  IMAD.MOV R40, RZ, RZ, -R40 ;  /* 0x000000ffff287224 */ /* 0x000fe200078e0a28 */
[----:B------:R-:W-:Y:S01]  /*27a0*/  @!P2 IADD3 R57, R57, -R2, RZ ;  /* 0x800000023939a210 */ /* 0x000fe20007ffe0ff */
[----:B------:R-:W-:Y:S01]  /*27b0*/  @!P5 IMAD.IADD R47, R47, 0x1, -R2 ;  /* 0x000000012f2fd824 */ /* 0x000fe200078e0a02 */
[C---:B------:R-:W-:Y:S01]  /*27c0*/  ISETP.GT.U32.AND P0, PT, R2.reuse, R53, PT ;  /* 0x000000350200720c */ /* 0x040fe20003f04070 */
[C---:B------:R-:W-:Y:S01]  /*27d0*/  IMAD R59, R2.reuse, R40, R59 ;  /* 0x00000028023b7224 */ /* 0x040fe200078e023b */
[----:B------:R-:W-:Y:S01]  /*27e0*/  ISETP.GT.U32.AND P2, PT, R2, R57, PT ;  /* 0x000000390200720c */ /* 0x000fe20003f44070 */
[----:B------:R-:W-:Y:S01]  /*27f0*/  IMAD.HI.U32 R40, R3, R63, RZ ;  /* 0x0000003f03287227 */ /* 0x000fe200078e00ff */
[----:B------:R-:W-:-:S02]  /*2800*/  ISETP.GE.AND P5, PT, R46, RZ, PT ;  /* 0x000000ff2e00720c */ /* 0x000fc40003fa6270 */
[----:B------:R-:W-:Y:S01]  /*2810*/  IABS R79, R52 ;  /* 0x00000034004f7213 */ /* 0x000fe20000000000 */
[----:B------:R-:W-:Y:S01]  /*2820*/  @!P4 IMAD.MOV R47, RZ, RZ, -R47 ;  /* 0x000000ffff2fc224 */ /* 0x000fe200078e0a2f */
[----:B------:R-:W-:Y:S01]  /*2830*/  ISETP.GT.U32.AND P4, PT, R2, R55, PT ;  /* 0x000000370200720c */ /* 0x000fe20003f84070 */
[----:B------:R-:W-:Y:S02]  /*2840*/  IMAD.MOV R40, RZ, RZ, -R40 ;  /* 0x000000ffff287224 */ /* 0x000fe400078e0a28 */
[----:B------:R-:W-:Y:S02]  /*2850*/  VIADD R46, R156, 0x12 ;  /* 0x000000129c2e7836 */ /* 0x000fe40000000000 */
[----:B------:R-:W-:Y:S02]  /*2860*/  IMAD R63, R2, R40, R63 ;  /* 0x00000028023f7224 */ /* 0x000fe400078e023f */
[--C-:B------:R-:W-:Y:S01]  /*2870*/  @!P0 IMAD.IADD R53, R53, 0x1, -R2.reuse ;  /* 0x0000000135358824 */ /* 0x100fe200078e0a02 */
[----:B------:R-:W-:Y:S01]  /*2880*/  ISETP.GE.AND P0, PT, R44, RZ, PT ;  /* 0x000000ff2c00720c */ /* 0x000fe20003f06270 */
[--C-:B------:R-:W-:Y:S01]  /*2890*/  @!P2 IMAD.IADD R57, R57, 0x1, -R2.reuse ;  /* 0x000000013939a824 */ /* 0x100fe200078e0a02 */
[----:B------:R-:W-:Y:S01]  /*28a0*/  ISETP.GT.U32.AND P2, PT, R2, R63, PT ;  /* 0x0000003f0200720c */ /* 0x000fe20003f44070 */
[----:B------:R-:W-:Y:S01]  /*28b0*/  VIADD R44, R156, 0x10 ;  /* 0x000000109c2c7836 */ /* 0x000fe20000000000 */
[----:B------:R-:W-:Y:S01]  /*28c0*/  IABS R61, R46 ;  /* 0x0000002e003d7213 */ /* 0x000fe20000000000 */
[----:B------:R-:W-:Y:S01]  /*28d0*/  @!P4 IMAD.IADD R55, R55, 0x1, -R2 ;  /* 0x000000013737c824 */ /* 0x000fe200078e0a02 */
[----:B------:R-:W-:Y:S01]  /*28e0*/  @!P6 IADD3 R57, -R57, RZ, RZ ;  /* 0x000000ff3939e210 */ /* 0x000fe20007ffe1ff */
[----:B------:R-:W-:Y:S01]  /*28f0*/  @!P5 IMAD.MOV R53, RZ, RZ, -R53 ;  /* 0x000000ffff35d224 */ /* 0x000fe200078e0a35 */
[----:B------:R-:W-:Y:S01]  /*2900*/  IABS R65, R44 ;  /* 0x0000002c00417213 */ /* 0x000fe20000000000 */
[----:B------:R-:W-:Y:S01]  /*2910*/  IMAD.HI.U32 R42, R3, R61, RZ ;  /* 0x0000003d032a7227 */ /* 0x000fe200078e00ff */
[----:B------:R-:W-:-:S02]  /*2920*/  ISETP.GT.U32.AND P4, PT, R2, R55, PT ;  /* 0x000000370200720c */ /* 0x000fc40003f84070 */
[----:B------:R-:W-:Y:S01]  /*2930*/  ISETP.GE.AND P5, PT, R46, RZ, PT ;  /* 0x000000ff2e00720c */ /* 0x000fe20003fa6270 */
[----:B------:R-:W-:Y:S01]  /*2940*/  IMAD.HI.U32 R40, R3, R65, RZ ;  /* 0x0000004103287227 */ /* 0x000fe200078e00ff */
[----:B------:R-:W-:Y:S02]  /*2950*/  IADD3 R46, R156, 0xf, RZ ;  /* 0x0000000f9c2e7810 */ /* 0x000fe40007ffe0ff */
[----:B------:R-:W-:Y:S01]  /*2960*/  ISETP.GE.AND P6, PT, R44, RZ, PT ;  /* 0x000000ff2c00720c */ /* 0x000fe20003fc6270 */
[----:B------:R-:W-:Y:S01]  /*2970*/  IMAD.MOV R42, RZ, RZ, -R42 ;  /* 0x000000ffff2a7224 */ /* 0x000fe200078e0a2a */
[----:B------:R-:W-:Y:S01]  /*2980*/  IABS R67, R46 ;  /* 0x0000002e00437213 */ /* 0x000fe20000000000 */
[----:B------:R-:W-:Y:S02]  /*2990*/  @!P2 IMAD.IADD R63, R63, 0x1, -R2 ;  /* 0x000000013f3fa824 */ /* 0x000fe400078e0a02 */
[----:B------:R-:W-:Y:S02]  /*29a0*/  IMAD.MOV R40, RZ, RZ, -R40 ;  /* 0x000000ffff287224 */ /* 0x000fe400078e0a28 */
[C---:B------:R-:W-:Y:S01]  /*29b0*/  IMAD R61, R2.reuse, R42, R61 ;  /* 0x0000002a023d7224 */ /* 0x040fe200078e023d */
[C---:B------:R-:W-:Y:S01]  /*29c0*/  ISETP.GT.U32.AND P2, PT, R2.reuse, R63, PT ;  /* 0x0000003f0200720c */ /* 0x040fe20003f44070 */
[----:B------:R-:W-:-:S02]  /*29d0*/  IMAD R65, R2, R40, R65 ;  /* 0x0000002802417224 */ /* 0x000fc400078e0241 */
[----:B------:R-:W-:-:S04]  /*29e0*/  IMAD.HI.U32 R40, R3, R67, RZ ;  /* 0x0000004303287227 */ /* 0x000fc800078e00ff */
[----:B------:R-:W-:Y:S01]  /*29f0*/  @!P4 IMAD.IADD R55, R55, 0x1, -R2 ;  /* 0x000000013737c824 */ /* 0x000fe200078e0a02 */
[----:B------:R-:W-:Y:S01]  /*2a00*/  ISETP.GT.U32.AND P4, PT, R2, R61, PT ;  /* 0x0000003d0200720c */ /* 0x000fe20003f84070 */
[----:B------:R-:W-:Y:S02]  /*2a10*/  IMAD.MOV R40, RZ, RZ, -R40 ;  /* 0x000000ffff287224 */ /* 0x000fe400078e0a28 */
[----:B------:R-:W-:Y:S02]  /*2a20*/  VIADD R50, R156, 0xe ;  /* 0x0000000e9c327836 */ /* 0x000fe40000000000 */
[C---:B------:R-:W-:Y:S02]  /*2a30*/  IMAD R67, R2.reuse, R40, R67 ;  /* 0x0000002802437224 */ /* 0x040fe400078e0243 */
[----:B------:R-:W-:Y:S01]  /*2a40*/  @!P2 IMAD.IADD R63, R63, 0x1, -R2 ;  /* 0x000000013f3fa824 */ /* 0x000fe200078e0a02 */
[----:B------:R-:W-:Y:S01]  /*2a50*/  IABS R69, R50 ;  /* 0x0000003200457213 */ /* 0x000fe20000000000 */
[----:B------:R-:W-:Y:S01]  /*2a60*/  @!P3 IMAD.MOV R51, RZ, RZ, -R51 ;  /* 0x000000ffff33b224 */ /* 0x000fe200078e0a33 */
[C---:B------:R-:W-:Y:S01]  /*2a70*/  ISETP.GT.U32.AND P2, PT, R2.reuse, R67, PT ;  /* 0x000000430200720c */ /* 0x040fe20003f44070 */
[----:B------:R-:W-:Y:S01]  /*2a80*/  @!P1 IMAD.MOV R55, RZ, RZ, -R55 ;  /* 0x000000ffff379224 */ /* 0x000fe200078e0a37 */
[----:B------:R-:W-:Y:S01]  /*2a90*/  ISETP.GT.U32.AND P3, PT, R2, R59, PT ;  /* 0x0000003b0200720c */ /* 0x000fe20003f64070 */
[----:B------:R-:W-:Y:S01]  /*2aa0*/  IMAD.HI.U32 R42, R3, R69, RZ ;  /* 0x00000045032a7227 */ /* 0x000fe200078e00ff */
[----:B------:R-:W-:-:S02]  /*2ab0*/  @!P4 IADD3 R61, R61, -R2, RZ ;  /* 0x800000023d3dc210 */ /* 0x000fc40007ffe0ff */
[----:B------:R-:W-:Y:S01]  /*2ac0*/  ISETP.GE.AND P4, PT, R48, RZ, PT ;  /* 0x000000ff3000720c */ /* 0x000fe20003f86270 */
[----:B------:R-:W-:Y:S01]  /*2ad0*/  IMAD.MOV R42, RZ, RZ, -R42 ;  /* 0x000000ffff2a7224 */ /* 0x000fe200078e0a2a */
[----:B------:R-:W-:Y:S01]  /*2ae0*/  ISETP.GT.U32.AND P1, PT, R2, R61, PT ;  /* 0x0000003d0200720c */ /* 0x000fe20003f24070 */
[----:B------:R-:W-:Y:S02]  /*2af0*/  VIADD R40, R156, 0xd ;  /* 0x0000000d9c287836 */ /* 0x000fe40000000000 */
[----:B------:R-:W-:Y:S02]  /*2b00*/  IMAD R69, R2, R42, R69 ;  /* 0x0000002a02457224 */ /* 0x000fe400078e0245 */
[--C-:B------:R-:W-:Y:S01]  /*2b10*/  @!P2 IMAD.IADD R67, R67, 0x1, -R2.reuse ;  /* 0x000000014343a824 */ /* 0x100fe200078e0a02 */
[----:B------:R-:W-:Y:S01]  /*2b20*/  IABS R71, R40 ;  /* 0x0000002800477213 */ /* 0x000fe20000000000 */
[----:B------:R-:W-:Y:S02]  /*2b30*/  @!P3 IMAD.IADD R59, R59, 0x1, -R2 ;  /* 0x000000013b3bb824 */ /* 0x000fe400078e0a02 */
[----:B------:R-:W-:-:S02]  /*2b40*/  VIADD R42, R156, 0xc ;  /* 0x0000000c9c2a7836 */ /* 0x000fc40000000000 */
[----:B------:R-:W-:Y:S01]  /*2b50*/  @!P4 IMAD.MOV R63, RZ, RZ, -R63 ;  /* 0x000000ffff3fc224 */ /* 0x000fe200078e0a3f */
[C---:B------:R-:W-:Y:S01]  /*2b60*/  ISETP.GT.U32.AND P4, PT, R2.reuse, R67, PT ;  /* 0x000000430200720c */ /* 0x040fe20003f84070 */
[----:B------:R-:W-:Y:S01]  /*2b70*/  @!P1 IMAD.IADD R61, R61, 0x1, -R2 ;  /* 0x000000013d3d9824 */ /* 0x000fe200078e0a02 */
[----:B------:R-:W-:Y:S01]  /*2b80*/  ISETP.GT.U32.AND P3, PT, R2, R59, PT ;  /* 0x0000003b0200720c */ /* 0x000fe20003f64070 */
[C---:B------:R-:W-:Y:S01]  /*2b90*/  IMAD.HI.U32 R48, R3.reuse, R79, RZ ;  /* 0x0000004f03307227 */ /* 0x040fe200078e00ff */
[----:B------:R-:W-:Y:S02]  /*2ba0*/  IABS R73, R42 ;  /* 0x0000002a00497213 */ /* 0x000fe40000000000 */
[----:B------:R-:W-:Y:S01]  /*2bb0*/  ISETP.GE.AND P2, PT, R42, RZ, PT ;  /* 0x000000ff2a00720c */ /* 0x000fe20003f46270 */
[----:B------:R-:W-:Y:S01]  /*2bc0*/  @!P5 IMAD.MOV R61, RZ, RZ, -R61 ;  /* 0x000000ffff3dd224 */ /* 0x000fe200078e0a3d */
[----:B------:R-:W-:Y:S01]  /*2bd0*/  ISETP.GE.AND P5, PT, R40, RZ, PT ;  /* 0x000000ff2800720c */ /* 0x000fe20003fa6270 */
[----:B------:R-:W-:Y:S01]  /*2be0*/  IMAD.HI.U32 R40, R3, R71, RZ ;  /* 0x0000004703287227 */ /* 0x000fe200078e00ff */
[----:B------:R-:W-:-:S02]  /*2bf0*/  ISETP.GE.AND P1, PT, R50, RZ, PT ;  /* 0x000000ff3200720c */ /* 0x000fc40003f26270 */
[----:B------:R-:W-:Y:S01]  /*2c00*/  IADD3 R48, -R48, RZ, RZ ;  /* 0x000000ff30307210 */ /* 0x000fe20007ffe1ff */
[----:B------:R-:W-:Y:S01]  /*2c10*/  IMAD.MOV R40, RZ, RZ, -R40 ;  /* 0x000000ffff287224 */ /* 0x000fe200078e0a28 */
[----:B------:R-:W-:Y:S01]  /*2c20*/  @!P4 IADD3 R67, R67, -R2, RZ ;  /* 0x800000024343c210 */ /* 0x000fe20007ffe0ff */
[----:B------:R-:W-:Y:S01]  /*2c30*/  @!P3 IMAD.IADD R59, R59, 0x1, -R2 ;  /* 0x000000013b3bb824 */ /* 0x000fe200078e0a02 */
[C---:B------:R-:W-:Y:S01]  /*2c40*/  ISETP.GT.U32.AND P4, PT, R2.reuse, R69, PT ;  /* 0x000000450200720c */ /* 0x040fe20003f84070 */
[C---:B------:R-:W-:Y:S01]  /*2c50*/  IMAD R71, R2.reuse, R40, R71 ;  /* 0x0000002802477224 */ /* 0x040fe200078e0247 */
[----:B------:R-:W-:Y:S01]  /*2c60*/  ISETP.GT.U32.AND P3, PT, R2, R65, PT ;  /* 0x000000410200720c */ /* 0x000fe20003f64070 */
[----:B------:R-:W-:-:S04]  /*2c70*/  IMAD.HI.U32 R42, R3, R73, RZ ;  /* 0x00000049032a7227 */ /* 0x000fc800078e00ff */
[----:B------:R-:W-:Y:S02]  /*2c80*/  IMAD.MOV R42, RZ, RZ, -R42 ;  /* 0x000000ffff2a7224 */ /* 0x000fe400078e0a2a */
[----:B------:R-:W-:Y:S02]  /*2c90*/  VIADD R44, R156, 0xb ;  /* 0x0000000b9c2c7836 */ /* 0x000fe40000000000 */
[----:B------:R-:W-:Y:S02]  /*2ca0*/  IMAD R73, R2, R42, R73 ;  /* 0x0000002a02497224 */ /* 0x000fe400078e0249 */
[----:B------:R-:W-:Y:S01]  /*2cb0*/  @!P4 IMAD.IADD R69, R69, 0x1, -R2 ;  /* 0x000000014545c824 */ /* 0x000fe200078e0a02 */
[----:B------:R-:W-:Y:S01]  /*2cc0*/  IABS R75, R44 ;  /* 0x0000002c004b7213 */ /* 0x000fe20000000000 */
[----:B------:R-:W-:Y:S01]  /*2cd0*/  VIADD R50, R156, 0xa ;  /* 0x0000000a9c327836 */ /* 0x000fe20000000000 */
[----:B------:R-:W-:Y:S01]  /*2ce0*/  @!P3 IADD3 R65, R65, -R2, RZ ;  /* 0x800000024141b210 */ /* 0x000fe20007ffe0ff */
[----:B------:R-:W-:Y:S01]  /*2cf0*/  @!P0 IMAD.MOV R59, RZ, RZ, -R59 ;  /* 0x000000ffff3b8224 */ /* 0x000fe200078e0a3b */
[C---:B------:R-:W-:Y:S01]  /*2d00*/  ISETP.GT.U32.AND P4, PT, R2.reuse, R69, PT ;  /* 0x000000450200720c */ /* 0x040fe20003f84070 */
[C---:B------:R-:W-:Y:S01]  /*2d10*/  IMAD R79, R2.reuse, R48, R79 ;  /* 0x00000030024f7224 */ /* 0x040fe200078e024f */
[----:B------:R-:W-:Y:S01]  /*2d20*/  ISETP.GT.U32.AND P3, PT, R2, R65, PT ;  /* 0x000000410200720c */ /* 0x000fe20003f64070 */
[----:B------:R-:W-:Y:S01]  /*2d30*/  VIADD R48, R156, 0x8 ;  /* 0x000000089c307836 */ /* 0x000fe20000000000 */
[----:B------:R-:W-:Y:S01]  /*2d40*/  ISETP.GE.AND P0, PT, R46, RZ, PT ;  /* 0x000000ff2e00720c */ /* 0x000fe20003f06270 */
[----:B------:R-:W-:Y:S01]  /*2d50*/  IMAD.HI.U32 R42, R3, R83, RZ ;  /* 0x00000053032a7227 */ /* 0x000fe200078e00ff */
[----:B------:R-:W-:-:S02]  /*2d60*/  IABS R77, R50 ;  /* 0x00000032004d7213 */ /* 0x000fc40000000000 */
[----:B------:R-:W-:Y:S01]  /*2d70*/  IABS R81, R48 ;  /* 0x0000003000517213 */ /* 0x000fe20000000000 */
[----:B------:R-:W-:Y:S02]  /*2d80*/  IMAD.MOV R42, RZ, RZ, -R42 ;  /* 0x000000ffff2a7224 */ /* 0x000fe400078e0a2a */
[----:B------:R-:W-:-:S04]  /*2d90*/  IMAD.HI.U32 R46, R3, R77, RZ ;  /* 0x0000004d032e7227 */ /* 0x000fc800078e00ff */
[--C-:B------:R-:W-:Y:S01]  /*2da0*/  @!P4 IMAD.IADD R69, R69, 0x1, -R2.reuse ;  /* 0x000000014545c824 */ /* 0x100fe200078e0a02 */
[----:B------:R-:W-:Y:S01]  /*2db0*/  ISETP.GT.U32.AND P4, PT, R2, R71, PT ;  /* 0x000000470200720c */ /* 0x000fe20003f84070 */
[----:B------:R-:W-:Y:S01]  /*2dc0*/  @!P3 IMAD.IADD R65, R65, 0x1, -R2 ;  /* 0x000000014141b824 */ /* 0x000fe200078e0a02 */
[----:B------:R-:W-:Y:S01]  /*2dd0*/  ISETP.GE.AND P3, PT, R44, RZ, PT ;  /* 0x000000ff2c00720c */ /* 0x000fe20003f66270 */
[----:B------:R-:W-:Y:S01]  /*2de0*/  IMAD.HI.U32 R44, R3, R75, RZ ;  /* 0x0000004b032c7227 */ /* 0x000fe200078e00ff */
[----:B------:R-:W-:-:S03]  /*2df0*/  @!P0 IADD3 R67, -R67, RZ, RZ ;  /* 0x000000ff43438210 */ /* 0x000fc60007ffe1ff */
[----:B------:R-:W-:Y:S02]  /*2e00*/  IMAD.MOV R44, RZ, RZ, -R44 ;  /* 0x000000ffff2c7224 */ /* 0x000fe400078e0a2c */
[----:B------:R-:W-:Y:S02]  /*2e10*/  IMAD.MOV R46, RZ, RZ, -R46 ;  /* 0x000000ffff2e7224 */ /* 0x000fe400078e0a2e */
[C---:B------:R-:W-:Y:S02]  /*2e20*/  IMAD R75, R2.reuse, R44, R75 ;  /* 0x0000002c024b7224 */ /* 0x040fe400078e024b */
[----:B------:R-:W-:Y:S01]  /*2e30*/  @!P4 IMAD.IADD R71, R71, 0x1, -R2 ;  /* 0x000000014747c824 */ /* 0x000fe200078e0a02 */
[C---:B------:R-:W-:Y:S01]  /*2e40*/  ISETP.GT.U32.AND P4, PT, R2.reuse, R73, PT ;  /* 0x000000490200720c */ /* 0x040fe20003f84070 */
[----:B------:R-:W-:Y:S01]  /*2e50*/  IMAD.HI.U32 R40, R3, R81, RZ ;  /* 0x0000005103287227 */ /* 0x000fe200078e00ff */
[----:B------:R-:W-:-:S03]  /*2e60*/  ISETP.GT.U32.AND P0, PT, R2, R75, PT ;  /* 0x0000004b0200720c */ /* 0x000fc60003f04070 */
[----:B------:R-:W-:Y:S01]  /*2e70*/  @!P6 IMAD.MOV R65, RZ, RZ, -R65 ;  /* 0x000000ffff41e224 */ /* 0x000fe200078e0a41 */
[C---:B------:R-:W-:Y:S01]  /*2e80*/  ISETP.GT.U32.AND P6, PT, R2.reuse, R71, PT ;  /* 0x000000470200720c */ /* 0x040fe20003fc4070 */
[C---:B------:R-:W-:Y:S02]  /*2e90*/  IMAD R77, R2.reuse, R46, R77 ;  /* 0x0000002e024d7224 */ /* 0x040fe400078e024d */
[----:B------:R-:W-:Y:S02]  /*2ea0*/  IMAD.MOV R46, RZ, RZ, -R40 ;  /* 0x000000ffff2e7224 */ /* 0x000fe400078e0a28 */
[C---:B------:R-:W-:Y:S02]  /*2eb0*/  IMAD R83, R2.reuse, R42, R83 ;  /* 0x0000002a02537224 */ /* 0x040fe400078e0253 */
[----:B------:R-:W-:Y:S02]  /*2ec0*/  @!P4 IMAD.IADD R73, R73, 0x1, -R2 ;  /* 0x000000014949c824 */ /* 0x000fe400078e0a02 */
[C---:B------:R-:W-:Y:S01]  /*2ed0*/  IMAD R81, R2.reuse, R46, R81 ;  /* 0x0000002e02517224 */ /* 0x040fe200078e0251 */
[----:B------:R-:W-:Y:S01]  /*2ee0*/  @!P0 IADD3 R75, R75, -R2, RZ ;  /* 0x800000024b4b8210 */ /* 0x000fe20007ffe0ff */
[----:B------:R-:W-:Y:S01]  /*2ef0*/  IMAD.HI.U32 R44, R3, R85, RZ ;  /* 0x00000055032c7227 */ /* 0x000fe200078e00ff */
[----:B------:R-:W-:-:S02]  /*2f00*/  ISETP.GT.U32.AND P4, PT, R2, R73, PT ;  /* 0x000000490200720c */ /* 0x000fc40003f84070 */
[C---:B------:R-:W-:Y:S01]  /*2f10*/  ISETP.GT.U32.AND P0, PT, R2.reuse, R83, PT ;  /* 0x000000530200720c */ /* 0x040fe20003f04070 */
[----:B------:R-:W-:Y:S01]  /*2f20*/  @!P1 IMAD.MOV R69, RZ, RZ, -R69 ;  /* 0x000000ffff459224 */ /* 0x000fe200078e0a45 */
[C---:B------:R-:W-:Y:S01]  /*2f30*/  ISETP.GT.U32.AND P1, PT, R2.reuse, R77, PT ;  /* 0x0000004d0200720c */ /* 0x040fe20003f24070 */
[----:B------:R-:W-:Y:S01]  /*2f40*/  @!P6 IMAD.IADD R71, R71, 0x1, -R2 ;  /* 0x000000014747e824 */ /* 0x000fe200078e0a02 */
[----:B------:R-:W-:Y:S01]  /*2f50*/  ISETP.GT.U32.AND P6, PT, R2, R79, PT ;  /* 0x0000004f0200720c */ /* 0x000fe20003fc4070 */
[C---:B------:R-:W-:Y:S01]  /*2f60*/  IMAD.HI.U32 R42, R3.reuse, R89, RZ ;  /* 0x00000059032a7227 */ /* 0x040fe200078e00ff */
[----:B------:R-:W-:Y:S02]  /*2f70*/  IADD3 R44, -R44, RZ, RZ ;  /* 0x000000ff2c2c7210 */ /* 0x000fe40007ffe1ff */
[----:B------:R-:W-:Y:S01]  /*2f80*/  IADD3 R46, R156, 0x2, RZ ;  /* 0x000000029c2e7810 */ /* 0x000fe20007ffe0ff */
[----:B------:R-:W-:Y:S01]  /*2f90*/  IMAD.HI.U32 R40, R3, R87, RZ ;  /* 0x0000005703287227 */ /* 0x000fe200078e00ff */
[----:B------:R-:W-:-:S02]  /*2fa0*/  @!P5 IADD3 R71, -R71, RZ, RZ ;  /* 0x000000ff4747d210 */ /* 0x000fc40007ffe1ff */
[----:B------:R-:W-:Y:S01]  /*2fb0*/  IABS R93, R46 ;  /* 0x0000002e005d7213 */ /* 0x000fe20000000000 */
[----:B------:R-:W-:Y:S01]  /*2fc0*/  @!P4 IMAD.IADD R73, R73, 0x1, -R2 ;  /* 0x000000014949c824 */ /* 0x000fe200078e0a02 */
[C---:B------:R-:W-:Y:S01]  /*2fd0*/  ISETP.GT.U32.AND P4, PT, R2.reuse, R81, PT ;  /* 0x000000510200720c */ /* 0x040fe20003f84070 */
[----:B------:R-:W-:Y:S02]  /*2fe0*/  IMAD R85, R2, R44, R85 ;  /* 0x0000002c02557224 */ /* 0x000fe400078e0255 */
[----:B------:R-:W-:Y:S02]  /*2ff0*/  VIADD R44, R156, 0x3 ;  /* 0x000000039c2c7836 */ /* 0x000fe40000000000 */
[----:B------:R-:W-:Y:S02]  /*3000*/  IMAD.MOV R42, RZ, RZ, -R42 ;  /* 0x000000ffff2a7224 */ /* 0x000fe400078e0a2a */
[--C-:B------:R-:W-:Y:S01]  /*3010*/  @!P1 IMAD.IADD R77, R77, 0x1, -R2.reuse ;  /* 0x000000014d4d9824 */ /* 0x100fe200078e0a02 */
[----:B------:R-:W-:Y:S01]  /*3020*/  IABS R91, R44 ;  /* 0x0000002c005b7213 */ /* 0x000fe20000000000 */
[--C-:B------:R-:W-:Y:S01]  /*3030*/  @!P6 IMAD.IADD R79, R79, 0x1, -R2.reuse ;  /* 0x000000014f4fe824 */ /* 0x100fe200078e0a02 */
[C---:B------:R-:W-:Y:S01]  /*3040*/  ISETP.GT.U32.AND P1, PT, R2.reuse, R85, PT ;  /* 0x000000550200720c */ /* 0x040fe20003f24070 */
[--C-:B------:R-:W-:Y:S01]  /*3050*/  @!P0 IMAD.IADD R83, R83, 0x1, -R2.reuse ;  /* 0x0000000153538824 */ /* 0x100fe200078e0a02 */
[C---:B------:R-:W-:Y:S01]  /*3060*/  ISETP.GT.U32.AND P6, PT, R2.reuse, R75, PT ;  /* 0x0000004b0200720c */ /* 0x040fe20003fc4070 */
[----:B------:R-:W-:Y:S01]  /*3070*/  @!P4 IMAD.IADD R81, R81, 0x1, -R2 ;  /* 0x000000015151c824 */ /* 0x000fe200078e0a02 */
[C---:B------:R-:W-:Y:S01]  /*3080*/  ISETP.GT.U32.AND P4, PT, R2.reuse, R79, PT ;  /* 0x0000004f0200720c */ /* 0x040fe20003f84070 */
[----:B------:R-:W-:Y:S01]  /*3090*/  IMAD.MOV R40, RZ, RZ, -R40 ;  /* 0x000000ffff287224 */ /* 0x000fe200078e0a28 */
[C---:B------:R-:W-:Y:S01]  /*30a0*/  ISETP.GT.U32.AND P5, PT, R2.reuse, R77, PT ;  /* 0x0000004d0200720c */ /* 0x040fe20003fa4070 */
[C---:B------:R-:W-:Y:S01]  /*30b0*/  IMAD R89, R2.reuse, R42, R89 ;  /* 0x0000002a02597224 */ /* 0x040fe200078e0259 */
[----:B------:R-:W-:Y:S01]  /*30c0*/  ISETP.GT.U32.AND P0, PT, R2, R81, PT ;  /* 0x000000510200720c */ /* 0x000fe20003f04070 */
[----:B------:R-:W-:-:S04]  /*30d0*/  IMAD.HI.U32 R42, R3, R93, RZ ;  /* 0x0000005d032a7227 */ /* 0x000fc800078e00ff */
[----:B------:R-:W-:Y:S02]  /*30e0*/  IMAD R87, R2, R40, R87 ;  /* 0x0000002802577224 */ /* 0x000fe400078e0257 */
[----:B------:R-:W-:-:S04]  /*30f0*/  IMAD.HI.U32 R40, R3, R91, RZ ;  /* 0x0000005b03287227 */ /* 0x000fc800078e00ff */
[----:B------:R-:W-:Y:S01]  /*3100*/  IMAD.MOV R42, RZ, RZ, -R42 ;  /* 0x000000ffff2a7224 */ /* 0x000fe200078e0a2a */
[----:B------:R-:W-:Y:S01]  /*3110*/  @!P5 IADD3 R77, R77, -R2, RZ ;  /* 0x800000024d4dd210 */ /* 0x000fe20007ffe0ff */
[----:B------:R-:W-:Y:S01]  /*3120*/  IMAD.MOV R40, RZ, RZ, -R40 ;  /* 0x000000ffff287224 */ /* 0x000fe200078e0a28 */
[C---:B------:R-:W-:Y:S01]  /*3130*/  ISETP.GT.U32.AND P5, PT, R2.reuse, R89, PT ;  /* 0x000000590200720c */ /* 0x040fe20003fa4070 */
[C---:B------:R-:W-:Y:S01]  /*3140*/  IMAD R93, R2.reuse, R42, R93 ;  /* 0x0000002a025d7224 */ /* 0x040fe200078e025d */
[----:B------:R-:W-:Y:S01]  /*3150*/  IABS R42, R156 ;  /* 0x0000009c002a7213 */ /* 0x000fe20000000000 */
[C---:B------:R-:W-:Y:S02]  /*3160*/  IMAD R91, R2.reuse, R40, R91 ;  /* 0x00000028025b7224 */ /* 0x040fe400078e025b */
[--C-:B------:R-:W-:Y:S01]  /*3170*/  @!P1 IMAD.IADD R85, R85, 0x1, -R2.reuse ;  /* 0x0000000155559824 */ /* 0x100fe200078e0a02 */
[C---:B------:R-:W-:Y:S01]  /*3180*/  ISETP.GT.U32.AND P1, PT, R2.reuse, R83, PT ;  /* 0x000000530200720c */ /* 0x040fe20003f24070 */
[----:B------:R-:W-:Y:S01]  /*3190*/  @!P0 IMAD.IADD R81, R81, 0x1, -R2 ;  /* 0x0000000151518824 */ /* 0x000fe200078e0a02 */
[----:B------:R-:W-:Y:S01]  /*31a0*/  ISETP.GT.U32.AND P0, PT, R2, R93, PT ;  /* 0x0000005d0200720c */ /* 0x000fe20003f04070 */
[----:B------:R-:W-:-:S04]  /*31b0*/  IMAD.HI.U32 R40, R3, R95, RZ ;  /* 0x0000005f03287227 */ /* 0x000fc800078e00ff */
[----:B------:R-:W-:-:S04]  /*31c0*/  IMAD.HI.U32 R3, R3, R42, RZ ;  /* 0x0000002a03037227 */ /* 0x000fc800078e00ff */
[----:B------:R-:W-:Y:S01]  /*31d0*/  @!P2 IMAD.MOV R73, RZ, RZ, -R73 ;  /* 0x000000ffff49a224 */ /* 0x000fe200078e0a49 */
[C---:B------:R-:W-:Y:S01]  /*31e0*/  ISETP.GT.U32.AND P2, PT, R2.reuse, R85, PT ;  /* 0x000000550200720c */ /* 0x040fe20003f44070 */
[--C-:B------:R-:W-:Y:S01]  /*31f0*/  @!P6 IMAD.IADD R75, R75, 0x1, -R2.reuse ;  /* 0x000000014b4be824 */ /* 0x100fe200078e0a02 */
[C---:B------:R-:W-:Y:S01]  /*3200*/  ISETP.GT.U32.AND P6, PT, R2.reuse, R87, PT ;  /* 0x000000570200720c */ /* 0x040fe20003fc4070 */
[----:B------:R-:W-:Y:S01]  /*3210*/  @!P4 IMAD.IADD R79, R79, 0x1, -R2 ;  /* 0x000000014f4fc824 */ /* 0x000fe200078e0a02 */
[C---:B------:R-:W-:Y:S01]  /*3220*/  ISETP.GT.U32.AND P4, PT, R2.reuse, R91, PT ;  /* 0x0000005b0200720c */ /* 0x040fe20003f84070 */
[----:B------:R-:W-:Y:S02]  /*3230*/  IMAD.MOV R3, RZ, RZ, -R3 ;  /* 0x000000ffff037224 */ /* 0x000fe400078e0a03 */
[----:B------:R-:W-:Y:S02]  /*3240*/  IMAD.MOV R40, RZ, RZ, -R40 ;  /* 0x000000ffff287224 */ /* 0x000fe400078e0a28 */
[----:B------:R-:W-:-:S02]  /*3250*/  IMAD R3, R2, R3, R42 ;  /* 0x0000000302037224 */ /* 0x000fc400078e022a */
[C---:B------:R-:W-:Y:S01]  /*3260*/  IMAD R95, R2.reuse, R40, R95 ;  /* 0x00000028025f7224 */ /* 0x040fe200078e025f */
[----:B------:R-:W0:Y:S01]  /*3270*/  LDC R42, c[0x0][0x240] ;  /* 0x00009000ff2a7b82 */ /* 0x000e220000000800 */
[--C-:B------:R-:W-:Y:S01]  /*3280*/  @!P0 IMAD.IADD R93, R93, 0x1, -R2.reuse ;  /* 0x000000015d5d8824 */ /* 0x100fe200078e0a02 */
[C---:B------:R-:W-:Y:S01]  /*3290*/  ISETP.GT.U32.AND P0, PT, R2.reuse, R3, PT ;  /* 0x000000030200720c */ /* 0x040fe20003f04070 */
[--C-:B------:R-:W-:Y:S01]  /*32a0*/  @!P1 IMAD.IADD R83, R83, 0x1, -R2.reuse ;  /* 0x0000000153539824 */ /* 0x100fe200078e0a02 */
[----:B------:R-:W-:Y:S01]  /*32b0*/  ISETP.GT.U32.AND P1, PT, R2, R95, PT ;  /* 0x0000005f0200720c */ /* 0x000fe20003f24070 */
[--C-:B------:R-:W-:Y:S01]  /*32c0*/  @!P6 IMAD.IADD R87, R87, 0x1, -R2.reuse ;  /* 0x000000015757e824 */ /* 0x100fe200078e0a02 */
[-C--:B------:R-:W-:Y:S01]  /*32d0*/  @!P2 IADD3 R85, R85, -R2.reuse, RZ ;  /* 0x800000025555a210 */ /* 0x080fe20007ffe0ff */
[--C-:B------:R-:W-:Y:S01]  /*32e0*/  @!P4 IMAD.IADD R91, R91, 0x1, -R2.reuse ;  /* 0x000000015b5bc824 */ /* 0x100fe200078e0a02 */
[----:B------:R-:W-:Y:S01]  /*32f0*/  ISETP.GE.AND P2, PT, R50, RZ, PT ;  /* 0x000000ff3200720c */ /* 0x000fe20003f46270 */
[--C-:B------:R-:W-:Y:S01]  /*3300*/  @!P5 IMAD.IADD R89, R89, 0x1, -R2.reuse ;  /* 0x000000015959d824 */ /* 0x100fe200078e0a02 */
[----:B------:R-:W-:Y:S01]  /*3310*/  ISETP.GE.AND P6, PT, R52, RZ, PT ;  /* 0x000000ff3400720c */ /* 0x000fe20003fc6270 */
[----:B------:R-:W-:Y:S01]  /*3320*/  @!P3 IMAD.MOV R75, RZ, RZ, -R75 ;  /* 0x000000ffff4bb224 */ /* 0x000fe200078e0a4b */
[----:B------:R-:W-:Y:S01]  /*3330*/  ISETP.GE.AND P4, PT, R54, RZ, PT ;  /* 0x000000ff3600720c */ /* 0x000fe20003f86270 */
[----:B------:R-:W-:Y:S01]  /*3340*/  IMAD R174, R174, R165, RZ ;  /* 0x000000a5aeae7224 */ /* 0x000fe200078e02ff */
[----:B------:R-:W-:Y:S01]  /*3350*/  ISETP.GE.AND P5, PT, R48, RZ, PT ;  /* 0x000000ff3000720c */ /* 0x000fe20003fa6270 */
[--C-:B------:R-:W-:Y:S01]  /*3360*/  @!P0 IMAD.IADD R3, R3, 0x1, -R2.reuse ;  /* 0x0000000103038824 */ /* 0x100fe200078e0a02 */
[----:B------:R-:W-:Y:S01]  /*3370*/  ISETP.GT.U32.AND P3, PT, R2, R91, PT ;  /* 0x0000005b0200720c */ /* 0x000fe20003f64070 */
[-C--:B------:R-:W-:Y:S01]  /*3380*/  IMAD R173, R173, R165.reuse, RZ ;  /* 0x000000a5adad7224 */ /* 0x080fe200078e02ff */
[-C--:B------:R-:W-:Y:S01]  /*3390*/  @!P1 IADD3 R95, R95, -R2.reuse, RZ ;  /* 0x800000025f5f9210 */ /* 0x080fe20007ffe0ff */
[----:B------:R-:W-:Y:S01]  /*33a0*/  IMAD R172, R172, R165, RZ ;  /* 0x000000a5acac7224 */ /* 0x000fe200078e02ff */
[C---:B------:R-:W-:Y:S01]  /*33b0*/  ISETP.GT.U32.AND P1, PT, R2.reuse, R87, PT ;  /* 0x000000570200720c */ /* 0x040fe20003f24070 */
[----:B------:R-:W-:Y:S01]  /*33c0*/  @!P2 IMAD.MOV R77, RZ, RZ, -R77 ;  /* 0x000000ffff4da224 */ /* 0x000fe200078e0a4d */
[C---:B------:R-:W-:Y:S01]  /*33d0*/  ISETP.GT.U32.AND P2, PT, R2.reuse, R89, PT ;  /* 0x000000590200720c */ /* 0x040fe20003f44070 */
[----:B------:R-:W-:Y:S01]  /*33e0*/  @!P6 IMAD.MOV R79, RZ, RZ, -R79 ;  /* 0x000000ffff4fe224 */ /* 0x000fe200078e0a4f */
[C---:B------:R-:W-:Y:S01]  /*33f0*/  ISETP.GT.U32.AND P6, PT, R2.reuse, R93, PT ;  /* 0x0000005d0200720c */ /* 0x040fe20003fc4070 */
[----:B------:R-:W-:Y:S01]  /*3400*/  @!P4 IMAD.MOV R83, RZ, RZ, -R83 ;  /* 0x000000ffff53c224 */ /* 0x000fe200078e0a53 */
[C---:B------:R-:W-:Y:S01]  /*3410*/  ISETP.GT.U32.AND P0, PT, R2.reuse, R95, PT ;  /* 0x0000005f0200720c */ /* 0x040fe20003f04070 */
[----:B------:R-:W-:Y:S01]  /*3420*/  IMAD R171, R171, R165, RZ ;  /* 0x000000a5abab7224 */ /* 0x000fe200078e02ff */
[----:B------:R-:W-:Y:S01]  /*3430*/  ISETP.GT.U32.AND P4, PT, R2, R3, PT ;  /* 0x000000030200720c */ /* 0x000fe20003f84070 */
[--C-:B------:R-:W-:Y:S01]  /*3440*/  @!P3 IMAD.IADD R91, R91, 0x1, -R2.reuse ;  /* 0x000000015b5bb824 */ /* 0x100fe200078e0a02 */
[----:B------:R-:W-:Y:S01]  /*3450*/  @!P5 IADD3 R81, -R81, RZ, RZ ;  /* 0x000000ff5151d210 */ /* 0x000fe20007ffe1ff */
[-C--:B------:R-:W-:Y:S01]  /*3460*/  IMAD R170, R170, R165.reuse, RZ ;  /* 0x000000a5aaaa7224 */ /* 0x080fe200078e02ff */
[----:B------:R-:W-:Y:S01]  /*3470*/  ISETP.GE.AND P5, PT, R56, RZ, PT ;  /* 0x000000ff3800720c */ /* 0x000fe20003fa6270 */
[--C-:B------:R-:W-:Y:S01]  /*3480*/  @!P1 IMAD.IADD R87, R87, 0x1, -R2.reuse ;  /* 0x0000000157579824 */ /* 0x100fe200078e0a02 */
[----:B------:R-:W-:Y:S01]  /*3490*/  ISETP.GE.AND P3, PT, R44, RZ, PT ;  /* 0x000000ff2c00720c */ /* 0x000fe20003f66270 */
[--C-:B------:R-:W-:Y:S01]  /*34a0*/  @!P2 IMAD.IADD R89, R89, 0x1, -R2.reuse ;  /* 0x000000015959a824 */ /* 0x100fe200078e0a02 */
[----:B------:R-:W-:Y:S01]  /*34b0*/  ISETP.GE.AND P2, PT, R62, RZ, PT ;  /* 0x000000ff3e00720c */ /* 0x000fe20003f46270 */
[-C--:B------:R-:W-:Y:S01]  /*34c0*/  IMAD R182, R182, R165.reuse, RZ ;  /* 0x000000a5b6b67224 */ /* 0x080fe200078e02ff */
[----:B------:R-:W-:Y:S01]  /*34d0*/  @!P6 IADD3 R93, R93, -R2, RZ ;  /* 0x800000025d5de210 */ /* 0x000fe20007ffe0ff */
[--C-:B------:R-:W-:Y:S01]  /*34e0*/  @!P0 IMAD.IADD R95, R95, 0x1, -R2.reuse ;  /* 0x000000015f5f8824 */ /* 0x100fe200078e0a02 */
[----:B------:R-:W-:Y:S01]  /*34f0*/  ISETP.GE.AND P6, PT, R46, RZ, PT ;  /* 0x000000ff2e00720c */ /* 0x000fe20003fc6270 */
[----:B------:R-:W-:Y:S01]  /*3500*/  @!P4 IMAD.IADD R3, R3, 0x1, -R2 ;  /* 0x000000010303c824 */ /* 0x000fe200078e0a02 */
[----:B------:R-:W-:Y:S01]  /*3510*/  ISETP.NE.AND P4, PT, R41, RZ, PT ;  /* 0x000000ff2900720c */ /* 0x000fe20003f85270 */
[----:B------:R-:W-:Y:S01]  /*3520*/  IMAD R169, R169, R165, RZ ;  /* 0x000000a5a9a97224 */ /* 0x000fe200078e02ff */
[----:B------:R-:W-:Y:S01]  /*3530*/  LOP3.LUT R2, RZ, R41, RZ, 0x33, !PT ;  /* 0x00000029ff027212 */ /* 0x000fe200078e33ff */
[----:B------:R-:W-:Y:S01]  /*3540*/  IMAD.MOV.U32 R41, RZ, RZ, R3 ;  /* 0x000000ffff297224 */ /* 0x000fe200078e0003 */
[----:B------:R-:W-:Y:S01]  /*3550*/  ISETP.GE.AND P0, PT, R64, RZ, PT ;  /* 0x000000ff4000720c */ /* 0x000fe20003f06270 */
[----:B------:R-:W-:Y:S01]  /*3560*/  @!P5 IMAD.MOV R85, RZ, RZ, -R85 ;  /* 0x000000ffff55d224 */ /* 0x000fe200078e0a55 */
[----:B------:R-:W-:Y:S01]  /*3570*/  SEL R3, R2, R57, !P4 ;  /* 0x0000003902037207 */ /* 0x000fe20006000000 */
[----:B------:R-:W-:Y:S01]  /*3580*/  @!P2 IMAD.MOV R89, RZ, RZ, -R89 ;  /* 0x000000ffff59a224 */ /* 0x000fe200078e0a59 */
[----:B------:R-:W1:Y:S01]  /*3590*/  LDC.64 R56, c[0x0][0x218] ;  /* 0x00008600ff387b82 */ /* 0x000e620000000a00 */
[----:B------:R-:W-:Y:S01]  /*35a0*/  ISETP.GE.AND P1, PT, R60, RZ, PT ;  /* 0x000000ff3c00720c */ /* 0x000fe20003f26270 */
[----:B------:R-:W-:Y:S01]  /*35b0*/  @!P3 IMAD.MOV R91, RZ, RZ, -R91 ;  /* 0x000000ffff5bb224 */ /* 0x000fe200078e0a5b */
[----:B------:R-:W-:Y:S01]  /*35c0*/  ISETP.GE.AND P5, PT, R156, RZ, PT ;  /* 0x000000ff9c00720c */ /* 0x000fe20003fa6270 */
[----:B------:R-:W-:Y:S01]  /*35d0*/  @!P6 IMAD.MOV R93, RZ, RZ, -R93 ;  /* 0x000000ffff5de224 */ /* 0x000fe200078e0a5d */
[C---:B------:R-:W-:Y:S01]  /*35e0*/  SEL R4, R2.reuse, R4, !P4 ;  /* 0x0000000402047207 */ /* 0x040fe20006000000 */
[----:B0-----:R-:W-:Y:S01]  /*35f0*/  IMAD R3, R3, R42, RZ ;  /* 0x0000002a03037224 */ /* 0x001fe200078e02ff */
[----:B------:R-:W-:Y:S01]  /*3600*/  SEL R5, R2, R5, !P4 ;  /* 0x0000000502057207 */ /* 0x000fe20006000000 */
[----:B------:R-:W-:Y:S01]  /*3610*/  IMAD R184, R184, R165, RZ ;  /* 0x000000a5b8b87224 */ /* 0x000fe200078e02ff */
[C---:B------:R-:W-:Y:S01]  /*3620*/  SEL R6, R2.reuse, R6, !P4 ;  /* 0x0000000602067207 */ /* 0x040fe20006000000 */
[----:B------:R-:W-:Y:S01]  /*3630*/  @!P0 IMAD.MOV R95, RZ, RZ, -R95 ;  /* 0x000000ffff5f8224 */ /* 0x000fe200078e0a5f */
[----:B------:R-:W-:Y:S01]  /*3640*/  SEL R7, R2, R7, !P4 ;  /* 0x0000000702077207 */ /* 0x000fe20006000000 */
[-C--:B------:R-:W-:Y:S01]  /*3650*/  IMAD R4, R4, R42.reuse, RZ ;  /* 0x0000002a04047224 */ /* 0x080fe200078e02ff */
[----:B------:R-:W-:Y:S01]  /*3660*/  SHF.R.S32.HI R40, RZ, 0x1f, R185 ;  /* 0x0000001fff287819 */ /* 0x000fe200000114b9 */
[-C--:B------:R-:W-:Y:S01]  /*3670*/  IMAD R5, R5, R42.reuse, RZ ;  /* 0x0000002a05057224 */ /* 0x080fe200078e02ff */
[----:B------:R-:W-:Y:S01]  /*3680*/  @!P1 IADD3 R87, -R87, RZ, RZ ;  /* 0x000000ff57579210 */ /* 0x000fe20007ffe1ff */
[-C--:B------:R-:W-:Y:S01]  /*3690*/  IMAD R6, R6, R42.reuse, RZ ;  /* 0x0000002a06067224 */ /* 0x080fe200078e02ff */
[----:B------:R-:W-:Y:S01]  /*36a0*/  @!P5 IADD3 R41, -R41, RZ, RZ ;  /* 0x000000ff2929d210 */ /* 0x000fe20007ffe1ff */
[----:B------:R-:W-:Y:S01]  /*36b0*/  IMAD R7, R7, R42, RZ ;  /* 0x0000002a07077224 */ /* 0x000fe200078e02ff */
[----:B------:R-:W-:Y:S01]  /*36c0*/  SEL R8, R2, R8, !P4 ;  /* 0x0000000802087207 */ /* 0x000fe20006000000 */
[----:B------:R-:W-:Y:S01]  /*36d0*/  IMAD.SHL.U32 R167, R58, 0x40, RZ ;  /* 0x000000403aa77824 */ /* 0x000fe200078e00ff */
[C---:B------:R-:W-:Y:S01]  /*36e0*/  SEL R9, R2.reuse, R9, !P4 ;  /* 0x0000000902097207 */ /* 0x040fe20006000000 */
[----:B------:R-:W-:Y:S01]  /*36f0*/  IMAD.SHL.U32 R165, R165, 0x80, RZ ;  /* 0x00000080a5a57824 */ /* 0x000fe200078e00ff */
[----:B------:R-:W-:Y:S01]  /*3700*/  SEL R10, R2, R10, !P4 ;  /* 0x0000000a020a7207 */ /* 0x000fe20006000000 */
[-C--:B------:R-:W-:Y:S01]  /*3710*/  IMAD R8, R8, R42.reuse, RZ ;  /* 0x0000002a08087224 */ /* 0x080fe200078e02ff */
[C---:B------:R-:W-:Y:S01]  /*3720*/  SEL R11, R2.reuse, R11, !P4 ;  /* 0x0000000b020b7207 */ /* 0x040fe20006000000 */
[----:B------:R-:W-:Y:S01]  /*3730*/  IMAD R9, R9, R42, RZ ;  /* 0x0000002a09097224 */ /* 0x000fe200078e02ff */
[----:B------:R-:W-:Y:S01]  /*3740*/  SEL R12, R2, R12, !P4 ;  /* 0x0000000c020c7207 */ /* 0x000fe20006000000 */
[-C--:B------:R-:W-:Y:S01]  /*3750*/  IMAD R10, R10, R42.reuse, RZ ;  /* 0x0000002a0a0a7224 */ /* 0x080fe200078e02ff */
[----:B------:R-:W-:Y:S01]  /*3760*/  SEL R13, R2, R13, !P4 ;  /* 0x0000000d020d7207 */ /* 0x000fe20006000000 */
[-C--:B------:R-:W-:Y:S01]  /*3770*/  IMAD R11, R11, R42.reuse, RZ ;  /* 0x0000002a0b0b7224 */ /* 0x080fe200078e02ff */
[----:B------:R-:W-:Y:S01]  /*3780*/  LEA.HI R185, R40, R185, RZ, 0x7 ;  /* 0x000000b928b97211 */ /* 0x000fe200078f38ff */
[----:B------:R-:W-:Y:S01]  /*3790*/  IMAD R12, R12, R42, RZ ;  /* 0x0000002a0c0c7224 */ /* 0x000fe200078e02ff */
[C---:B------:R-:W-:Y:S01]  /*37a0*/  SEL R14, R2.reuse, R14, !P4 ;  /* 0x0000000e020e7207 */ /* 0x040fe20006000000 */
[----:B------:R-:W-:Y:S01]  /*37b0*/  IMAD R13, R13, R42, RZ ;  /* 0x0000002a0d0d7224 */ /* 0x000fe200078e02ff */
[----:B------:R-:W-:-:S02]  /*37c0*/  SEL R15, R2, R15, !P4 ;  /* 0x0000000f020f7207 */ /* 0x000fc40006000000 */
[----:B------:R-:W-:Y:S01]  /*37d0*/  SEL R16, R2, R16, !P4 ;  /* 0x0000001002107207 */ /* 0x000fe20006000000 */
[-C--:B------:R-:W-:Y:S01]  /*37e0*/  IMAD R14, R14, R42.reuse, RZ ;  /* 0x0000002a0e0e7224 */ /* 0x080fe200078e02ff */
[C---:B------:R-:W-:Y:S01]  /*37f0*/  SEL R17, R2.reuse, R17, !P4 ;  /* 0x0000001102117207 */ /* 0x040fe20006000000 */
[----:B------:R-:W-:Y:S01]  /*3800*/  IMAD R15, R15, R42, RZ ;  /* 0x0000002a0f0f7224 */ /* 0x000fe200078e02ff */
        /* <DEDUP_REMOVED lines=37> */
[----:B------:R-:W-:Y:S01]  /*3a60*/  IMAD R34, R34, R42, RZ ;  /* 0x0000002a22227224 */ /* 0x000fe200078e02ff */
[C---:B------:R-:W-:Y:S01]  /*3a70*/  SEL R38, R2.reuse, R38, !P4 ;  /* 0x0000002602267207 */ /* 0x040fe20006000000 */
[-C--:B------:R-:W-:Y:S01]  /*3a80*/  IMAD R35, R35, R42.reuse, RZ ;  /* 0x0000002a23237224 */ /* 0x080fe200078e02ff */
[----:B------:R-:W-:Y:S01]  /*3a90*/  SEL R37, R2, R37, !P4 ;  /* 0x0000002502257207 */ /* 0x000fe20006000000 */
[-C--:B------:R-:W-:Y:S01]  /*3aa0*/  IMAD R36, R36, R42.reuse, RZ ;  /* 0x0000002a24247224 */ /* 0x080fe200078e02ff */
[----:B------:R-:W-:Y:S01]  /*3ab0*/  SEL R39, R2, R39, !P4 ;  /* 0x0000002702277207 */ /* 0x000fe20006000000 */
[-C--:B------:R-:W-:Y:S01]  /*3ac0*/  IMAD R38, R38, R42.reuse, RZ ;  /* 0x0000002a26267224 */ /* 0x080fe200078e02ff */
[C---:B------:R-:W-:Y:S01]  /*3ad0*/  SEL R43, R2.reuse, R43, !P4 ;  /* 0x0000002b022b7207 */ /* 0x040fe20006000000 */
[-C--:B------:R-:W-:Y:S01]  /*3ae0*/  IMAD R37, R37, R42.reuse, RZ ;  /* 0x0000002a25257224 */ /* 0x080fe200078e02ff */
[C---:B------:R-:W-:Y:S01]  /*3af0*/  SEL R45, R2.reuse, R45, !P4 ;  /* 0x0000002d022d7207 */ /* 0x040fe20006000000 */
[-C--:B------:R-:W-:Y:S01]  /*3b00*/  IMAD R39, R39, R42.reuse, RZ ;  /* 0x0000002a27277224 */ /* 0x080fe200078e02ff */
[C---:B------:R-:W-:Y:S01]  /*3b10*/  SEL R47, R2.reuse, R47, !P4 ;  /* 0x0000002f022f7207 */ /* 0x040fe20006000000 */
[----:B------:R-:W-:Y:S01]  /*3b20*/  IMAD R43, R43, R42, RZ ;  /* 0x0000002a2b2b7224 */ /* 0x000fe200078e02ff */
[----:B------:R-:W-:-:S02]  /*3b30*/  SEL R49, R2, R49, !P4 ;  /* 0x0000003102317207 */ /* 0x000fc40006000000 */
[C---:B------:R-:W-:Y:S01]  /*3b40*/  SEL R51, R2.reuse, R51, !P4 ;  /* 0x0000003302337207 */ /* 0x040fe20006000000 */
[-C--:B------:R-:W-:Y:S01]  /*3b50*/  IMAD R60, R47, R42.reuse, RZ ;  /* 0x0000002a2f3c7224 */ /* 0x080fe200078e02ff */
[C---:B------:R-:W-:Y:S01]  /*3b60*/  SEL R53, R2.reuse, R53, !P4 ;  /* 0x0000003502357207 */ /* 0x040fe20006000000 */
[-C--:B------:R-:W-:Y:S01]  /*3b70*/  IMAD R62, R49, R42.reuse, RZ ;  /* 0x0000002a313e7224 */ /* 0x080fe200078e02ff */
[C---:B------:R-:W-:Y:S01]  /*3b80*/  SEL R55, R2.reuse, R55, !P4 ;  /* 0x0000003702377207 */ /* 0x040fe20006000000 */
[-C--:B------:R-:W-:Y:S01]  /*3b90*/  IMAD R64, R51, R42.reuse, RZ ;  /* 0x0000002a33407224 */ /* 0x080fe200078e02ff */
[----:B------:R-:W-:Y:S01]  /*3ba0*/  SEL R40, R2, R59, !P4 ;  /* 0x0000003b02287207 */ /* 0x000fe20006000000 */
[----:B------:R-:W-:Y:S01]  /*3bb0*/  IMAD R59, R0, UR4, RZ ;  /* 0x00000004003b7c24 */ /* 0x000fe2000f8e02ff */
[C---:B------:R-:W-:Y:S01]  /*3bc0*/  SEL R61, R2.reuse, R61, !P4 ;  /* 0x0000003d023d7207 */ /* 0x040fe20006000000 */
[-C--:B------:R-:W-:Y:S01]  /*3bd0*/  IMAD R0, R45, R42.reuse, RZ ;  /* 0x0000002a2d007224 */ /* 0x080fe200078e02ff */
[C---:B------:R-:W-:Y:S01]  /*3be0*/  SEL R63, R2.reuse, R63, !P4 ;  /* 0x0000003f023f7207 */ /* 0x040fe20006000000 */
[-C--:B------:R-:W-:Y:S01]  /*3bf0*/  IMAD R66, R53, R42.reuse, RZ ;  /* 0x0000002a35427224 */ /* 0x080fe200078e02ff */
[C---:B------:R-:W-:Y:S01]  /*3c00*/  SEL R65, R2.reuse, R65, !P4 ;  /* 0x0000004102417207 */ /* 0x040fe20006000000 */
        /* <DEDUP_REMOVED lines=31> */
[----:B------:R-:W-:Y:S01]  /*3e00*/  SEL R2, R2, R41, !P4 ;  /* 0x0000002902027207 */ /* 0x000fe20006000000 */
[----:B------:R-:W-:Y:S01]  /*3e10*/  IMAD R159, R93, R42, RZ ;  /* 0x0000002a5d9f7224 */ /* 0x000fe200078e02ff */
[----:B-1----:R-:W-:Y:S01]  /*3e20*/  LEA R154, P2, R4, R56, 0x1 ;  /* 0x00000038049a7211 */ /* 0x002fe200078408ff */
[----:B------:R-:W-:Y:S01]  /*3e30*/  IMAD R160, R95, R42, RZ ;  /* 0x0000002a5fa07224 */ /* 0x000fe200078e02ff */
[----:B------:R-:W-:Y:S01]  /*3e40*/  LEA R153, P3, R5, R56, 0x1 ;  /* 0x0000003805997211 */ /* 0x000fe200078608ff */
[----:B------:R-:W-:Y:S01]  /*3e50*/  IMAD R85, R85, R42, RZ ;  /* 0x0000002a55557224 */ /* 0x000fe200078e02ff */
[----:B------:R-:W-:Y:S01]  /*3e60*/  LEA R152, P4, R6, R56, 0x1 ;  /* 0x0000003806987211 */ /* 0x000fe200078808ff */
[----:B------:R-:W-:Y:S01]  /*3e70*/  IMAD R87, R87, R42, RZ ;  /* 0x0000002a57577224 */ /* 0x000fe200078e02ff */
[----:B------:R-:W-:Y:S01]  /*3e80*/  LEA R151, P5, R7, R56, 0x1 ;  /* 0x0000003807977211 */ /* 0x000fe200078a08ff */
[----:B------:R-:W-:Y:S01]  /*3e90*/  IMAD R164, R2, R42, RZ ;  /* 0x0000002a02a47224 */ /* 0x000fe200078e02ff */
[----:B------:R-:W-:-:S02]  /*3ea0*/  LEA.HI.X.SX32 R148, R4, R57, 0x1, P2 ;  /* 0x0000003904947211 */ /* 0x000fc400010f0eff */
[-C--:B------:R-:W-:Y:S02]  /*3eb0*/  LEA.HI.X.SX32 R146, R5, R57.reuse, 0x1, P3 ;  /* 0x0000003905927211 */ /* 0x080fe400018f0eff */
[-C--:B------:R-:W-:Y:S02]  /*3ec0*/  LEA.HI.X.SX32 R144, R6, R57.reuse, 0x1, P4 ;  /* 0x0000003906907211 */ /* 0x080fe400020f0eff */
[----:B------:R-:W-:Y:S02]  /*3ed0*/  LEA.HI.X.SX32 R142, R7, R57, 0x1, P5 ;  /* 0x00000039078e7211 */ /* 0x000fe400028f0eff */
[-C--:B------:R-:W-:Y:S02]  /*3ee0*/  LEA R150, P6, R8, R56.reuse, 0x1 ;  /* 0x0000003808967211 */ /* 0x080fe400078c08ff */
[-C--:B------:R-:W-:Y:S02]  /*3ef0*/  LEA R149, P1, R9, R56.reuse, 0x1 ;  /* 0x0000003809957211 */ /* 0x080fe400078208ff */
[----:B------:R-:W-:-:S02]  /*3f00*/  LEA R147, P2, R10, R56, 0x1 ;  /* 0x000000380a937211 */ /* 0x000fc400078408ff */
[-C--:B------:R-:W-:Y:S02]  /*3f10*/  LEA R145, P3, R11, R56.reuse, 0x1 ;  /* 0x000000380b917211 */ /* 0x080fe400078608ff */
[-C--:B------:R-:W-:Y:S02]  /*3f20*/  LEA R143, P4, R12, R56.reuse, 0x1 ;  /* 0x000000380c8f7211 */ /* 0x080fe400078808ff */
[----:B------:R-:W-:Y:S02]  /*3f30*/  LEA R141, P5, R13, R56, 0x1 ;  /* 0x000000380d8d7211 */ /* 0x000fe400078a08ff */
[-C--:B------:R-:W-:Y:S02]  /*3f40*/  LEA.HI.X.SX32 R140, R8, R57.reuse, 0x1, P6 ;  /* 0x00000039088c7211 */ /* 0x080fe400030f0eff */
[-C--:B------:R-:W-:Y:S02]  /*3f50*/  LEA.HI.X.SX32 R138, R9, R57.reuse, 0x1, P1 ;  /* 0x00000039098a7211 */ /* 0x080fe400008f0eff */
        /* <DEDUP_REMOVED lines=76> */
[----:B------:R-:W-:Y:S02]  /*4420*/  CS2R R60, SRZ ;  /* 0x00000000003c7805 */ /* 0x000fe4000001ff00 */
[-C--:B------:R-:W-:Y:S02]  /*4430*/  LEA R35, P6, R63, R56.reuse, 0x1 ;  /* 0x000000383f237211 */ /* 0x080fe400078c08ff */
[----:B------:R-:W-:-:S02]  /*4440*/  LEA R33, P1, R65, R56, 0x1 ;  /* 0x0000003841217211 */ /* 0x000fc400078208ff */
[-C--:B------:R-:W-:Y:S02]  /*4450*/  LEA R31, P2, R67, R56.reuse, 0x1 ;  /* 0x00000038431f7211 */ /* 0x080fe400078408ff */
[-C--:B------:R-:W-:Y:S02]  /*4460*/  LEA R29, P3, R69, R56.reuse, 0x1 ;  /* 0x00000038451d7211 */ /* 0x080fe400078608ff */
[-C--:B------:R-:W-:Y:S02]  /*4470*/  LEA R27, P4, R71, R56.reuse, 0x1 ;  /* 0x00000038471b7211 */ /* 0x080fe400078808ff */
[----:B------:R-:W-:Y:S02]  /*4480*/  LEA R25, P5, R73, R56, 0x1 ;  /* 0x0000003849197211 */ /* 0x000fe400078a08ff */
[----:B------:R-:W-:Y:S02]  /*4490*/  LEA.HI.X.SX32 R24, R63, R57, 0x1, P6 ;  /* 0x000000393f187211 */ /* 0x000fe400030f0eff */
[----:B------:R-:W-:-:S02]  /*44a0*/  CS2R R62, SRZ ;  /* 0x00000000003e7805 */ /* 0x000fc4000001ff00 */
[-C--:B------:R-:W-:Y:S02]  /*44b0*/  LEA.HI.X.SX32 R22, R65, R57.reuse, 0x1, P1 ;  /* 0x0000003941167211 */ /* 0x080fe400008f0eff */
[-C--:B------:R-:W-:Y:S02]  /*44c0*/  LEA.HI.X.SX32 R20, R67, R57.reuse, 0x1, P2 ;  /* 0x0000003943147211 */ /* 0x080fe400010f0eff */
[-C--:B------:R-:W-:Y:S02]  /*44d0*/  LEA.HI.X.SX32 R18, R69, R57.reuse, 0x1, P3 ;  /* 0x0000003945127211 */ /* 0x080fe400018f0eff */
[-C--:B------:R-:W-:Y:S02]  /*44e0*/  LEA.HI.X.SX32 R16, R71, R57.reuse, 0x1, P4 ;  /* 0x0000003947107211 */ /* 0x080fe400020f0eff */
[----:B------:R-:W-:Y:S02]  /*44f0*/  LEA.HI.X.SX32 R14, R73, R57, 0x1, P5 ;  /* 0x00000039490e7211 */ /* 0x000fe400028f0eff */
[----:B------:R-:W-:-:S02]  /*4500*/  LEA R23, P6, R75, R56, 0x1 ;  /* 0x000000384b177211 */ /* 0x000fc400078c08ff */
[-C--:B------:R-:W-:Y:S02]  /*4510*/  LEA R21, P1, R77, R56.reuse, 0x1 ;  /* 0x000000384d157211 */ /* 0x080fe400078208ff */
[-C--:B------:R-:W-:Y:S02]  /*4520*/  LEA R19, P2, R79, R56.reuse, 0x1 ;  /* 0x000000384f137211 */ /* 0x080fe400078408ff */
[-C--:B------:R-:W-:Y:S02]  /*4530*/  LEA R17, P3, R81, R56.reuse, 0x1 ;  /* 0x0000003851117211 */ /* 0x080fe400078608ff */
[-C--:B------:R-:W-:Y:S02]  /*4540*/  LEA R15, P4, R83, R56.reuse, 0x1 ;  /* 0x00000038530f7211 */ /* 0x080fe400078808ff */
[----:B------:R-:W-:Y:S02]  /*4550*/  LEA R13, P5, R85, R56, 0x1 ;  /* 0x00000038550d7211 */ /* 0x000fe400078a08ff */
[----:B------:R-:W-:-:S02]  /*4560*/  LEA.HI.X.SX32 R12, R75, R57, 0x1, P6 ;  /* 0x000000394b0c7211 */ /* 0x000fc400030f0eff */
[-C--:B------:R-:W-:Y:S02]  /*4570*/  LEA.HI.X.SX32 R10, R77, R57.reuse, 0x1, P1 ;  /* 0x000000394d0a7211 */ /* 0x080fe400008f0eff */
[-C--:B------:R-:W-:Y:S02]  /*4580*/  LEA.HI.X.SX32 R8, R79, R57.reuse, 0x1, P2 ;  /* 0x000000394f087211 */ /* 0x080fe400010f0eff */
[-C--:B------:R-:W-:Y:S02]  /*4590*/  LEA.HI.X.SX32 R6, R81, R57.reuse, 0x1, P3 ;  /* 0x0000003951067211 */ /* 0x080fe400018f0eff */
[----:B------:R-:W-:Y:S02]  /*45a0*/  CS2R R80, SRZ ;  /* 0x0000000000507805 */ /* 0x000fe4000001ff00 */
[----:B------:R-:W-:Y:S02]  /*45b0*/  LEA.HI.X.SX32 R4, R83, R57, 0x1, P4 ;  /* 0x0000003953047211 */ /* 0x000fe400020f0eff */
[----:B------:R-:W-:-:S02]  /*45c0*/  CS2R R82, SRZ ;  /* 0x0000000000527805 */ /* 0x000fc4000001ff00 */
[----:B------:R-:W-:Y:S02]  /*45d0*/  LEA.HI.X.SX32 R2, R85, R57, 0x1, P5 ;  /* 0x0000003955027211 */ /* 0x000fe400028f0eff */
[-C--:B------:R-:W-:Y:S02]  /*45e0*/  LEA R11, P6, R87, R56.reuse, 0x1 ;  /* 0x00000038570b7211 */ /* 0x080fe400078c08ff */
[-C--:B------:R-:W-:Y:S02]  /*45f0*/  LEA R9, P1, R157, R56.reuse, 0x1 ;  /* 0x000000389d097211 */ /* 0x080fe400078208ff */
[-C--:B------:R-:W-:Y:S02]  /*4600*/  LEA R7, P2, R158, R56.reuse, 0x1 ;  /* 0x000000389e077211 */ /* 0x080fe400078408ff */
[-C--:B------:R-:W-:Y:S02]  /*4610*/  LEA R5, P3, R159, R56.reuse, 0x1 ;  /* 0x000000389f057211 */ /* 0x080fe400078608ff */
[----:B------:R-:W-:-:S02]  /*4620*/  LEA R3, P4, R160, R56, 0x1 ;  /* 0x00000038a0037211 */ /* 0x000fc400078808ff */
[----:B------:R-:W-:Y:S02]  /*4630*/  LEA R161, P5, R164, R56, 0x1 ;  /* 0x00000038a4a17211 */ /* 0x000fe400078a08ff */
[-C--:B------:R-:W-:Y:S02]  /*4640*/  LEA.HI.X.SX32 R0, R87, R57.reuse, 0x1, P6 ;  /* 0x0000003957007211 */ /* 0x080fe400030f0eff */
[-C--:B------:R-:W-:Y:S02]  /*4650*/  LEA.HI.X.SX32 R157, R157, R57.reuse, 0x1, P1 ;  /* 0x000000399d9d7211 */ /* 0x080fe400008f0eff */
[-C--:B------:R-:W-:Y:S02]  /*4660*/  LEA.HI.X.SX32 R158, R158, R57.reuse, 0x1, P2 ;  /* 0x000000399e9e7211 */ /* 0x080fe400010f0eff */
[-C--:B------:R-:W-:Y:S02]  /*4670*/  LEA.HI.X.SX32 R159, R159, R57.reuse, 0x1, P3 ;  /* 0x000000399f9f7211 */ /* 0x080fe400018f0eff */
[----:B------:R-:W-:-:S02]  /*4680*/  LEA.HI.X.SX32 R160, R160, R57, 0x1, P4 ;  /* 0x00000039a0a07211 */ /* 0x000fc400020f0eff */
[----:B------:R-:W-:Y:S02]  /*4690*/  LEA.HI.X.SX32 R164, R164, R57, 0x1, P5 ;  /* 0x00000039a4a47211 */ /* 0x000fe400028f0eff */
[----:B------:R-:W0:Y:S01]  /*46a0*/  LDC R57, c[0x0][0x23c] ;  /* 0x00008f00ff397b82 */ /* 0x000e220000000800 */
[----:B------:R-:W-:Y:S02]  /*46b0*/  LOP3.LUT R56, R58, 0x7f, RZ, 0xc0, !PT ;  /* 0x0000007f3a387812 */ /* 0x000fe400078ec0ff */
[C---:B------:R-:W-:Y:S02]  /*46c0*/  LEA R188, P0, R59.reuse, UR6, 0x1 ;  /* 0x000000063bbc7c11 */ /* 0x040fe4000f8008ff */
[----:B------:R-:W-:Y:S02]  /*46d0*/  SHF.R.S32.HI R185, RZ, 0x7, R185 ;  /* 0x00000007ffb97819 */ /* 0x000fe400000114b9 */
[----:B------:R-:W-:Y:S01]  /*46e0*/  LEA.HI.X.SX32 R189, R59, UR7, 0x1, P0 ;  /* 0x000000073bbd7c11 */ /* 0x000fe200080f0eff */
[----:B------:R-:W-:Y:S01]  /*46f0*/  ULDC UR7, c[0x0][0x230] ;  /* 0x00008c0000077ab9 */ /* 0x000fe20000000800 */
[----:B0-----:R-:W-:-:S02]  /*4700*/  IMAD R56, R56, R57, RZ ;  /* 0x0000003938387224 */ /* 0x001fc400078e02ff */
[----:B------:R-:W-:-:S03]  /*4710*/  IMAD.SHL.U32 R166, R57, 0x80, RZ ;  /* 0x0000008039a67824 */ /* 0x000fc600078e00ff */
[----:B------:R-:W-:Y:S02]  /*4720*/  SHF.R.S32.HI R163, RZ, 0x1f, R56 ;  /* 0x0000001fffa37819 */ /* 0x000fe40000011438 */
[C---:B------:R-:W-:Y:S02]  /*4730*/  SHF.L.U32 R162, R56.reuse, 0x1, RZ ;  /* 0x0000000138a27819 */ /* 0x040fe400000006ff */
[----:B------:R-:W-:-:S07]  /*4740*/  SHF.L.U64.HI R163, R56, 0x1, R163 ;  /* 0x0000000138a37819 */ /* 0x000fce00000102a3 */
.L_x_1:
[----:B------:R-:W0:Y:S01]  /*4750*/  S2R R68, SR_TID.X ;  /* 0x0000000000447919 */ /* 0x000e220000002100 */
[----:B------:R-:W-:Y:S01]  /*4760*/  PRMT R246, RZ, 0x7610, R246 ;  /* 0x00007610fff67816 */ /* 0x000fe200000000f6 */
[----:B------:R-:W-:Y:S01]  /*4770*/  IMAD.WIDE R58, R183, 0x2, R188 ;  /* 0x00000002b73a7825 */ /* 0x000fe200078e02bc */
[----:B------:R-:W-:Y:S02]  /*4780*/  PRMT R237, RZ, 0x7610, R237 ;  /* 0x00007610ffed7816 */ /* 0x000fe400000000ed */
[----:B------:R-:W-:Y:S01]  /*4790*/  PRMT R66, RZ, 0x7610, R66 ;  /* 0x00007610ff427816 */ /* 0x000fe20000000042 */
[----:B------:R-:W-:Y:S01]  /*47a0*/  IMAD.WIDE R64, R184, 0x2, R188 ;  /* 0x00000002b8407825 */ /* 0x000fe200078e02bc */
[----:B0-----:R-:W-:Y:S02]  /*47b0*/  LEA.HI R57, R68, 0x38, RZ, 0x1c ;  /* 0x0000003844397811 */ /* 0x001fe400078fe0ff */
[----:B------:R-:W-:Y:S02]  /*47c0*/  SHF.R.U32.HI R67, RZ, 0x4, R68 ;  /* 0x00000004ff437819 */ /* 0x000fe40000011644 */
[----:B------:R-:W-:-:S02]  /*47d0*/  ISETP.GE.AND P1, PT, R57, UR7, PT ;  /* 0x0000000739007c0c */ /* 0x000fc4000bf26270 */
[----:B------:R-:W-:Y:S02]  /*47e0*/  LEA.HI R56, R68, 0x78, RZ, 0x1c ;  /* 0x0000007844387811 */ /* 0x000fe400078fe0ff */
[----:B------:R-:W-:Y:S02]  /*47f0*/  SGXT.U32 R67, R67, 0x3 ;  /* 0x000000034343781a */ /* 0x000fe40000000000 */
[----:B------:R-:W-:Y:S01]  /*4800*/  ISETP.GE.AND P2, PT, R56, UR7, PT ;  /* 0x0000000738007c0c */ /* 0x000fe2000bf46270 */
[----:B------:R-:W-:Y:S01]  /*4810*/  IMAD.WIDE R56, R182, 0x2, R188 ;  /* 0x00000002b6387825 */ /* 0x000fe200078e02bc */
[C---:B------:R-:W-:Y:S02]  /*4820*/  ISETP.GE.AND P0, PT, R67.reuse, UR7, PT ;  /* 0x0000000743007c0c */ /* 0x040fe4000bf06270 */
[C---:B------:R-:W-:Y:S02]  /*4830*/  LOP3.LUT R70, R67.reuse, 0x8, RZ, 0xfc, !PT ;  /* 0x0000000843467812 */ /* 0x040fe400078efcff */
[----:B------:R-:W-:Y:S01]  /*4840*/  LOP3.LUT R69, R67, 0x10, RZ, 0xfc, !PT ;  /* 0x0000001043457812 */ /* 0x000fe200078efcff */
[----:B------:R0:W2:Y:S01]  /*4850*/  @!P1 LDG.E.U16 R246, desc[UR8][R58.64] ;  /* 0x000000083af69981 */ /* 0x0000a2000c1e1500 */
[----:B------:R-:W-:-:S02]  /*4860*/  ISETP.GE.AND P1, PT, R70, UR7, PT ;  /* 0x0000000746007c0c */ /* 0x000fc4000bf26270 */
[----:B------:R-:W-:Y:S02]  /*4870*/  ISETP.GE.AND P6, PT, R69, UR7, PT ;  /* 0x0000000745007c0c */ /* 0x000fe4000bfc6270 */
[C---:B------:R-:W-:Y:S01]  /*4880*/  LOP3.LUT R69, R67.reuse, 0x18, RZ, 0xfc, !PT ;  /* 0x0000001843457812 */ /* 0x040fe200078efcff */
[----:B------:R1:W3:Y:S01]  /*4890*/  @!P2 LDG.E.U16 R237, desc[UR8][R64.64] ;  /* 0x0000000840eda981 */ /* 0x0002e2000c1e1500 */
[----:B------:R-:W-:Y:S02]  /*48a0*/  LOP3.LUT R70, R67, 0x20, RZ, 0xfc, !PT ;  /* 0x0000002043467812 */ /* 0x000fe400078efcff */
[----:B------:R-:W-:Y:S01]  /*48b0*/  ISETP.GE.AND P2, PT, R69, UR7, PT ;  /* 0x0000000745007c0c */ /* 0x000fe2000bf46270 */
[----:B------:R4:W5:Y:S01]  /*48c0*/  @!P0 LDG.E.U16 R66, desc[UR8][R56.64] ;  /* 0x0000000838428981 */ /* 0x000962000c1e1500 */
[C---:B0-----:R-:W-:Y:S02]  /*48d0*/  LOP3.LUT R58, R67.reuse, 0x30, RZ, 0xfc, !PT ;  /* 0x00000030433a7812 */ /* 0x041fe400078efcff */
[----:B------:R-:W-:-:S02]  /*48e0*/  LOP3.LUT R71, R67, 0x28, RZ, 0xfc, !PT ;  /* 0x0000002843477812 */ /* 0x000fc400078efcff */
[----:B------:R-:W-:Y:S02]  /*48f0*/  ISETP.GE.AND P3, PT, R70, UR7, PT ;  /* 0x0000000746007c0c */ /* 0x000fe4000bf66270 */
[----:B-1----:R-:W-:Y:S02]  /*4900*/  PRMT R64, RZ, 0x7610, R64 ;  /* 0x00007610ff407816 */ /* 0x002fe40000000040 */
[----:B------:R-:W-:Y:S01]  /*4910*/  LOP3.LUT R65, R67, 0x40, RZ, 0xfc, !PT ;  /* 0x0000004043417812 */ /* 0x000fe200078efcff */
[----:B----4-:R-:W-:Y:S01]  /*4920*/  IMAD.WIDE R56, R169, 0x2, R188 ;  /* 0x00000002a9387825 */ /* 0x010fe200078e02bc */
[----:B------:R-:W-:Y:S02]  /*4930*/  ISETP.GE.AND P5, PT, R58, UR7, PT ;  /* 0x000000073a007c0c */ /* 0x000fe4000bfa6270 */
[----:B------:R-:W-:Y:S02]  /*4940*/  PRMT R59, RZ, 0x7610, R59 ;  /* 0x00007610ff3b7816 */ /* 0x000fe4000000003b */
[----:B------:R0:W4:Y:S01]  /*4950*/  @!P1 LDG.E.U16 R64, desc[UR8][R56.64] ;  /* 0x0000000838409981 */ /* 0x000122000c1e1500 */
[----:B------:R-:W-:Y:S01]  /*4960*/  ISETP.GE.AND P4, PT, R71, UR7, PT ;  /* 0x0000000747007c0c */ /* 0x000fe2000bf86270 */
[----:B------:R-:W-:Y:S01]  /*4970*/  IMAD.WIDE R70, R171, 0x2, R188 ;  /* 0x00000002ab467825 */ /* 0x000fe200078e02bc */
[----:B------:R-:W-:-:S02]  /*4980*/  PRMT R58, RZ, 0x7610, R58 ;  /* 0x00007610ff3a7816 */ /* 0x000fc4000000003a */
[----:B------:R-:W-:Y:S02]  /*4990*/  ISETP.GE.AND P0, PT, R65, UR7, PT ;  /* 0x0000000741007c0c */ /* 0x000fe4000bf06270 */
[----:B------:R-:W-:Y:S02]  /*49a0*/  LOP3.LUT R65, R67, 0x50, RZ, 0xfc, !PT ;  /* 0x0000005043417812 */ /* 0x000fe400078efcff */
[----:B------:R-:W-:Y:S01]  /*49b0*/  PRMT R249, RZ, 0x7610, R249 ;  /* 0x00007610fff97816 */ /* 0x000fe200000000f9 */
[----:B0-----:R-:W-:Y:S01]  /*49c0*/  IMAD.WIDE R56, R170, 0x2, R188 ;  /* 0x00000002aa387825 */ /* 0x001fe200078e02bc */
[----:B------:R-:W2:Y:S01]  /*49d0*/  @!P2 LDG.E.U16 R58, desc[UR8][R70.64] ;  /* 0x00000008463aa981 */ /* 0x000ea2000c1e1500 */
[----:B------:R-:W-:-:S03]  /*49e0*/  ISETP.GE.AND P2, PT, R65, UR7, PT ;  /* 0x0000000741007c0c */ /* 0x000fc6000bf46270 */
[----:B------:R0:W3:Y:S01]  /*49f0*/  @!P6 LDG.E.U16 R59, desc[UR8][R56.64] ;  /* 0x00000008383be981 */ /* 0x0000e2000c1e1500 */
[C---:B------:R-:W-:Y:S02]  /*4a00*/  LOP3.LUT R69, R67.reuse, 0x48, RZ, 0xfc, !PT ;  /* 0x0000004843457812 */ /* 0x040fe400078efcff */
[----:B------:R-:W-:Y:S01]  /*4a10*/  LOP3.LUT R65, R67, 0x58, RZ, 0xfc, !PT ;  /* 0x0000005843417812 */ /* 0x000fe200078efcff */
[----:B------:R-:W-:Y:S01]  /*4a20*/  IMAD.WIDE R72, R174, 0x2, R188 ;  /* 0x00000002ae487825 */ /* 0x000fe200078e02bc */
[----:B------:R-:W-:-:S03]  /*4a30*/  PRMT R248, RZ, 0x7610, R248 ;  /* 0x00007610fff87816 */ /* 0x000fc600000000f8 */
[----:B0-----:R-:W-:Y:S01]  /*4a40*/  IMAD.WIDE R56, R172, 0x2, R188 ;  /* 0x00000002ac387825 */ /* 0x001fe200078e02bc */
[----:B------:R-:W-:Y:S02]  /*4a50*/  PRMT R247, RZ, 0x7610, R247 ;  /* 0x00007610fff77816 */ /* 0x000fe400000000f7 */
[----:B------:R-:W-:Y:S01]  /*4a60*/  ISETP.GE.AND P1, PT, R69, UR7, PT ;  /* 0x0000000745007c0c */ /* 0x000fe2000bf26270 */
[----:B------:R-:W-:Y:S01]  /*4a70*/  IMAD.WIDE R70, R173, 0x2, R188 ;  /* 0x00000002ad467825 */ /* 0x000fe200078e02bc */
[----:B------:R0:W2:Y:S01]  /*4a80*/  @!P3 LDG.E.U16 R249, desc[UR8][R56.64] ;  /* 0x0000000838f9b981 */ /* 0x0000a2000c1e1500 */
[----:B------:R-:W-:Y:S02]  /*4a90*/  ISETP.GE.AND P3, PT, R65, UR7, PT ;  /* 0x0000000741007c0c */ /* 0x000fe4000bf66270 */
[C---:B------:R-:W-:Y:S01]  /*4aa0*/  LOP3.LUT R69, R67.reuse, 0x60, RZ, 0xfc, !PT ;  /* 0x0000006043457812 */ /* 0x040fe200078efcff */
[----:B------:R1:W2:Y:S01]  /*4ab0*/  @!P4 LDG.E.U16 R248, desc[UR8][R70.64] ;  /* 0x0000000846f8c981 */ /* 0x0002a2000c1e1500 */
[----:B------:R-:W-:-:S02]  /*4ac0*/  LOP3.LUT R65, R67, 0x68, RZ, 0xfc, !PT ;  /* 0x0000006843417812 */ /* 0x000fc400078efcff */
[----:B------:R-:W-:Y:S01]  /*4ad0*/  LOP3.LUT R67, R67, 0x70, RZ, 0xfc, !PT ;  /* 0x0000007043437812 */ /* 0x000fe200078efcff */
[----:B------:R1:W2:Y:S01]  /*4ae0*/  @!P5 LDG.E.U16 R247, desc[UR8][R72.64] ;  /* 0x0000000848f7d981 */ /* 0x0002a2000c1e1500 */
[----:B------:R-:W-:Y:S02]  /*4af0*/  ISETP.GE.AND P4, PT, R69, UR7, PT ;  /* 0x0000000745007c0c */ /* 0x000fe4000bf86270 */
[----:B------:R-:W-:Y:S02]  /*4b00*/  ISETP.GE.AND P5, PT, R65, UR7, PT ;  /* 0x0000000741007c0c */ /* 0x000fe4000bfa6270 */
[----:B------:R-:W-:Y:S01]  /*4b10*/  ISETP.GE.AND P6, PT, R67, UR7, PT ;  /* 0x0000000743007c0c */ /* 0x000fe2000bfc6270 */
[----:B0-----:R-:W-:Y:S01]  /*4b20*/  IMAD.WIDE R56, R175, 0x2, R188 ;  /* 0x00000002af387825 */ /* 0x001fe200078e02bc */
[----:B------:R-:W-:Y:S02]  /*4b30*/  PRMT R245, RZ, 0x7610, R245 ;  /* 0x00007610fff57816 */ /* 0x000fe400000000f5 */
[----:B------:R-:W-:Y:S01]  /*4b40*/  PRMT R244, RZ, 0x7610, R244 ;  /* 0x00007610fff47816 */ /* 0x000fe200000000f4 */
[----:B-1----:R-:W-:Y:S01]  /*4b50*/  IMAD.WIDE R70, R176, 0x2, R188 ;  /* 0x00000002b0467825 */ /* 0x002fe200078e02bc */
[----:B------:R-:W-:-:S02]  /*4b60*/  PRMT R243, RZ, 0x7610, R243 ;  /* 0x00007610fff37816 */ /* 0x000fc400000000f3 */
[----:B------:R0:W2:Y:S01]  /*4b70*/  @!P0 LDG.E.U16 R245, desc[UR8][R56.64] ;  /* 0x0000000838f58981 */ /* 0x0000a2000c1e1500 */
[----:B------:R-:W-:Y:S01]  /*4b80*/  IMAD.WIDE R72, R177, 0x2, R188 ;  /* 0x00000002b1487825 */ /* 0x000fe200078e02bc */
[----:B------:R-:W-:Y:S02]  /*4b90*/  PRMT R242, RZ, 0x7610, R242 ;  /* 0x00007610fff27816 */ /* 0x000fe400000000f2 */
[----:B------:R1:W2:Y:S01]  /*4ba0*/  @!P1 LDG.E.U16 R244, desc[UR8][R70.64] ;  /* 0x0000000846f49981 */ /* 0x0002a2000c1e1500 */
[----:B------:R-:W-:Y:S01]  /*4bb0*/  PRMT R241, RZ, 0x7610, R241 ;  /* 0x00007610fff17816 */ /* 0x000fe200000000f1 */
[----:B------:R-:W-:Y:S01]  /*4bc0*/  IMAD.WIDE R74, R181, 0x2, R188 ;  /* 0x00000002b54a7825 */ /* 0x000fe200078e02bc */
[----:B------:R-:W-:Y:S01]  /*4bd0*/  PRMT R240, RZ, 0x7610, R240 ;  /* 0x00007610fff07816 */ /* 0x000fe200000000f0 */
[----:B------:R1:W2:Y:S01]  /*4be0*/  @!P2 LDG.E.U16 R243, desc[UR8][R72.64] ;  /* 0x0000000848f3a981 */ /* 0x0002a2000c1e1500 */
[----:B------:R-:W-:Y:S01]  /*4bf0*/  PRMT R239, RZ, 0x7610, R239 ;  /* 0x00007610ffef7816 */ /* 0x000fe200000000ef */
[----:B0-----:R-:W-:-:S04]  /*4c00*/  IMAD.WIDE R56, R178, 0x2, R188 ;  /* 0x00000002b2387825 */ /* 0x001fc800078e02bc */
[--C-:B-1----:R-:W-:Y:S01]  /*4c10*/  IMAD.WIDE R70, R179, 0x2, R188.reuse ;  /* 0x00000002b3467825 */ /* 0x102fe200078e02bc */
[----:B------:R-:W2:Y:S03]  /*4c20*/  @!P3 LDG.E.U16 R242, desc[UR8][R56.64] ;  /* 0x0000000838f2b981 */ /* 0x000ea6000c1e1500 */
[----:B------:R-:W-:Y:S01]  /*4c30*/  IMAD.WIDE R72, R180, 0x2, R188 ;  /* 0x00000002b4487825 */ /* 0x000fe200078e02bc */
[----:B------:R0:W2:Y:S04]  /*4c40*/  @!P4 LDG.E.U16 R241, desc[UR8][R70.64] ;  /* 0x0000000846f1c981 */ /* 0x0000a8000c1e1500 */
[----:B------:R1:W2:Y:S04]  /*4c50*/  @!P5 LDG.E.U16 R240, desc[UR8][R72.64] ;  /* 0x0000000848f0d981 */ /* 0x0002a8000c1e1500 */
[----:B------:R-:W2:Y:S01]  /*4c60*/  @!P6 LDG.E.U16 R239, desc[UR8][R74.64] ;  /* 0x000000084aefe981 */ /* 0x000ea2000c1e1500 */
[----:B------:R-:W-:-:S04]  /*4c70*/  LOP3.LUT R238, R68, 0x7f, RZ, 0xc0, !PT ;  /* 0x0000007f44ee7812 */ /* 0x000fc800078ec0ff */
[----:B------:R-:W-:Y:S02]  /*4c80*/  ISETP.GE.AND P0, PT, R238, UR7, PT ;  /* 0x00000007ee007c0c */ /* 0x000fe4000bf06270 */
[-C--:B------:R-:W-:Y:S02]  /*4c90*/  IADD3 RZ, P2, R101, R162.reuse, RZ ;  /* 0x000000a265ff7210 */ /* 0x080fe40007f5e0ff */
[-C--:B------:R-:W-:Y:S01]  /*4ca0*/  IADD3 RZ, P1, R103, R162.reuse, RZ ;  /* 0x000000a267ff7210 */ /* 0x080fe20007f3e0ff */
[----:B0-----:R-:W-:Y:S01]  /*4cb0*/  IMAD.IADD R70, R101, 0x1, R162 ;  /* 0x0000000165467824 */ /* 0x001fe200078e02a2 */
[----:B------:R-:W-:Y:S01]  /*4cc0*/  PRMT R220, RZ, 0x7610, R220 ;  /* 0x00007610ffdc7816 */ /* 0x000fe200000000dc */
[--C-:B------:R-:W-:Y:S01]  /*4cd0*/  IMAD.X R71, R90, 0x1, R163.reuse, P2 ;  /* 0x000000015a477824 */ /* 0x100fe200010e06a3 */
[----:B------:R-:W-:Y:S01]  /*4ce0*/  BAR.SYNC.DEFER_BLOCKING 0x0 ;  /* 0x0000000000007b1d */ /* 0x000fe20000010000 */
[----:B------:R-:W-:Y:S01]  /*4cf0*/  PRMT R212, RZ, 0x7610, R212 ;  /* 0x00007610ffd47816 */ /* 0x000fe200000000d4 */
[----:B------:R-:W-:Y:S01]  /*4d00*/  IMAD.IADD R56, R103, 0x1, R162 ;  /* 0x0000000167387824 */ /* 0x000fe200078e02a2 */
[-C--:B------:R-:W-:Y:S01]  /*4d10*/  IADD3 RZ, P2, R105, R162.reuse, RZ ;  /* 0x000000a269ff7210 */ /* 0x080fe20007f5e0ff */
[----:B------:R-:W-:Y:S01]  /*4d20*/  IMAD.X R57, R92, 0x1, R163, P1 ;  /* 0x000000015c397824 */ /* 0x000fe200008e06a3 */
[----:B------:R-:W-:-:S02]  /*4d30*/  IADD3 RZ, P1, R107, R162, RZ ;  /* 0x000000a26bff7210 */ /* 0x000fc40007f3e0ff */
[----:B------:R-:W-:Y:S02]  /*4d40*/  PRMT R204, RZ, 0x7610, R204 ;  /* 0x00007610ffcc7816 */ /* 0x000fe400000000cc */
[----:B------:R-:W-:Y:S02]  /*4d50*/  PRMT R196, RZ, 0x7610, R196 ;  /* 0x00007610ffc47816 */ /* 0x000fe400000000c4 */
[----:B------:R-:W-:Y:S02]  /*4d60*/  PRMT R86, RZ, 0x7610, R86 ;  /* 0x00007610ff567816 */ /* 0x000fe40000000056 */
[----:B-1----:R-:W-:Y:S01]  /*4d70*/  PRMT R73, RZ, 0x7610, R73 ;  /* 0x00007610ff497816 */ /* 0x002fe20000000049 */
[----:B------:R0:W2:Y:S04]  /*4d80*/  @!P0 LDG.E.U16 R220, desc[UR8][R70.64] ;  /* 0x0000000846dc8981 */ /* 0x0000a8000c1e1500 */
[----:B------:R1:W2:Y:S01]  /*4d90*/  @!P0 LDG.E.U16 R212, desc[UR8][R56.64] ;  /* 0x0000000838d48981 */ /* 0x0002a2000c1e1500 */
[-C--:B0-----:R-:W-:Y:S01]  /*4da0*/  IADD3 R70, R105, R162.reuse, RZ ;  /* 0x000000a269467210 */ /* 0x081fe20007ffe0ff */
[----:B------:R-:W-:Y:S01]  /*4db0*/  IMAD.X R71, R94, 0x1, R163, P2 ;  /* 0x000000015e477824 */ /* 0x000fe200010e06a3 */
[----:B------:R-:W-:Y:S01]  /*4dc0*/  IADD3 RZ, P2, R109, R162, RZ ;  /* 0x000000a26dff7210 */ /* 0x000fe20007f5e0ff */
[----:B-1----:R-:W-:-:S02]  /*4dd0*/  IMAD.IADD R56, R107, 0x1, R162 ;  /* 0x000000016b387824 */ /* 0x002fc400078e02a2 */
[----:B------:R-:W-:Y:S01]  /*4de0*/  IMAD.X R57, R96, 0x1, R163, P1 ;  /* 0x0000000160397824 */ /* 0x000fe200008e06a3 */
[-C--:B------:R-:W-:Y:S01]  /*4df0*/  IADD3 RZ, P1, R111, R162.reuse, RZ ;  /* 0x000000a26fff7210 */ /* 0x080fe20007f3e0ff */
[----:B------:R0:W2:Y:S04]  /*4e00*/  @!P0 LDG.E.U16 R204, desc[UR8][R70.64] ;  /* 0x0000000846cc8981 */ /* 0x0000a8000c1e1500 */
[----:B------:R1:W2:Y:S01]  /*4e10*/  @!P0 LDG.E.U16 R196, desc[UR8][R56.64] ;  /* 0x0000000838c48981 */ /* 0x0002a2000c1e1500 */
[----:B------:R-:W-:Y:S01]  /*4e20*/  PRMT R236, RZ, 0x7610, R236 ;  /* 0x00007610ffec7816 */ /* 0x000fe200000000ec */
[--C-:B0-----:R-:W-:Y:S01]  /*4e30*/  IMAD.IADD R70, R109, 0x1, R162.reuse ;  /* 0x000000016d467824 */ /* 0x101fe200078e02a2 */
[----:B------:R-:W-:Y:S02]  /*4e40*/  IADD3.X R71, R98, R163, RZ, P2, !PT ;  /* 0x000000a362477210 */ /* 0x000fe400017fe4ff */
[----:B------:R-:W-:Y:S01]  /*4e50*/  IADD3 RZ, P2, R113, R162, RZ ;  /* 0x000000a271ff7210 */ /* 0x000fe20007f5e0ff */
[----:B-1----:R-:W-:-:S02]  /*4e60*/  IMAD.IADD R56, R111, 0x1, R162 ;  /* 0x000000016f387824 */ /* 0x002fc400078e02a2 */
[----:B------:R-:W-:Y:S01]  /*4e70*/  IMAD.X R57, R100, 0x1, R163, P1 ;  /* 0x0000000164397824 */ /* 0x000fe200008e06a3 */
[----:B------:R-:W-:Y:S01]  /*4e80*/  IADD3 RZ, P1, R115, R162, RZ ;  /* 0x000000a273ff7210 */ /* 0x000fe20007f3e0ff */
[----:B------:R0:W2:Y:S01]  /*4e90*/  @!P0 LDG.E.U16 R86, desc[UR8][R70.64] ;  /* 0x0000000846568981 */ /* 0x0000a2000c1e1500 */
[----:B------:R-:W-:-:S03]  /*4ea0*/  PRMT R228, RZ, 0x7610, R228 ;  /* 0x00007610ffe47816 */ /* 0x000fc600000000e4 */
[----:B------:R1:W2:Y:S01]  /*4eb0*/  @!P0 LDG.E.U16 R73, desc[UR8][R56.64] ;  /* 0x0000000838498981 */ /* 0x0002a2000c1e1500 */
[----:B------:R-:W-:Y:S01]  /*4ec0*/  PRMT R219, RZ, 0x7610, R219 ;  /* 0x00007610ffdb7816 */ /* 0x000fe200000000db */
[----:B0-----:R-:W-:Y:S02]  /*4ed0*/  IMAD.IADD R70, R113, 0x1, R162 ;  /* 0x0000000171467824 */ /* 0x001fe400078e02a2 */
[--C-:B------:R-:W-:Y:S01]  /*4ee0*/  IMAD.X R71, R102, 0x1, R163.reuse, P2 ;  /* 0x0000000166477824 */ /* 0x100fe200010e06a3 */
[-C--:B------:R-:W-:Y:S01]  /*4ef0*/  IADD3 RZ, P2, R117, R162.reuse, RZ ;  /* 0x000000a275ff7210 */ /* 0x080fe20007f5e0ff */
[----:B-1----:R-:W-:Y:S01]  /*4f00*/  IMAD.X R57, R104, 0x1, R163, P1 ;  /* 0x0000000168397824 */ /* 0x002fe200008e06a3 */
[-C--:B------:R-:W-:Y:S02]  /*4f10*/  IADD3 R56, R115, R162.reuse, RZ ;  /* 0x000000a273387210 */ /* 0x080fe40007ffe0ff */
[----:B------:R-:W-:Y:S01]  /*4f20*/  IADD3 RZ, P1, R119, R162, RZ ;  /* 0x000000a277ff7210 */ /* 0x000fe20007f3e0ff */
[----:B------:R0:W2:Y:S01]  /*4f30*/  @!P0 LDG.E.U16 R236, desc[UR8][R70.64] ;  /* 0x0000000846ec8981 */ /* 0x0000a2000c1e1500 */
[----:B------:R-:W-:-:S03]  /*4f40*/  PRMT R211, RZ, 0x7610, R211 ;  /* 0x00007610ffd37816 */ /* 0x000fc600000000d3 */
[----:B------:R1:W2:Y:S01]  /*4f50*/  @!P0 LDG.E.U16 R228, desc[UR8][R56.64] ;  /* 0x0000000838e48981 */ /* 0x0002a2000c1e1500 */
[----:B------:R-:W-:Y:S01]  /*4f60*/  PRMT R203, RZ, 0x7610, R203 ;  /* 0x00007610ffcb7816 */ /* 0x000fe200000000cb */
[--C-:B0-----:R-:W-:Y:S02]  /*4f70*/  IMAD.IADD R70, R117, 0x1, R162.reuse ;  /* 0x0000000175467824 */ /* 0x101fe400078e02a2 */
[----:B------:R-:W-:Y:S01]  /*4f80*/  IMAD.X R71, R106, 0x1, R163, P2 ;  /* 0x000000016a477824 */ /* 0x000fe200010e06a3 */
[-C--:B------:R-:W-:Y:S01]  /*4f90*/  IADD3 RZ, P2, R121, R162.reuse, RZ ;  /* 0x000000a279ff7210 */ /* 0x080fe20007f5e0ff */
[----:B-1----:R-:W-:Y:S01]  /*4fa0*/  IMAD.IADD R56, R119, 0x1, R162 ;  /* 0x0000000177387824 */ /* 0x002fe200078e02a2 */
[----:B------:R-:W-:Y:S02]  /*4fb0*/  IADD3.X R57, R108, R163, RZ, P1, !PT ;  /* 0x000000a36c397210 */ /* 0x000fe40000ffe4ff */
[----:B------:R-:W-:Y:S01]  /*4fc0*/  IADD3 RZ, P1, R123, R162, RZ ;  /* 0x000000a27bff7210 */ /* 0x000fe20007f3e0ff */
[----:B------:R0:W2:Y:S01]  /*4fd0*/  @!P0 LDG.E.U16 R219, desc[UR8][R70.64] ;  /* 0x0000000846db8981 */ /* 0x0000a2000c1e1500 */
[----:B------:R-:W-:-:S03]  /*4fe0*/  PRMT R195, RZ, 0x7610, R195 ;  /* 0x00007610ffc37816 */ /* 0x000fc600000000c3 */
[----:B------:R1:W2:Y:S01]  /*4ff0*/  @!P0 LDG.E.U16 R211, desc[UR8][R56.64] ;  /* 0x0000000838d38981 */ /* 0x0002a2000c1e1500 */
[----:B------:R-:W-:Y:S01]  /*5000*/  PRMT R85, RZ, 0x7610, R85 ;  /* 0x00007610ff557816 */ /* 0x000fe20000000055 */
[--C-:B0-----:R-:W-:Y:S02]  /*5010*/  IMAD.IADD R70, R121, 0x1, R162.reuse ;  /* 0x0000000179467824 */ /* 0x101fe400078e02a2 */
[--C-:B------:R-:W-:Y:S01]  /*5020*/  IMAD.X R71, R110, 0x1, R163.reuse, P2 ;  /* 0x000000016e477824 */ /* 0x100fe200010e06a3 */
[-C--:B------:R-:W-:Y:S01]  /*5030*/  IADD3 RZ, P2, R125, R162.reuse, RZ ;  /* 0x000000a27dff7210 */ /* 0x080fe20007f5e0ff */
[----:B-1----:R-:W-:Y:S02]  /*5040*/  IMAD.IADD R56, R123, 0x1, R162 ;  /* 0x000000017b387824 */ /* 0x002fe400078e02a2 */
[----:B------:R-:W-:Y:S01]  /*5050*/  IMAD.X R57, R112, 0x1, R163, P1 ;  /* 0x0000000170397824 */ /* 0x000fe200008e06a3 */
[----:B------:R-:W-:Y:S01]  /*5060*/  IADD3 RZ, P1, R127, R162, RZ ;  /* 0x000000a27fff7210 */ /* 0x000fe20007f3e0ff */
[----:B------:R0:W2:Y:S01]  /*5070*/  @!P0 LDG.E.U16 R203, desc[UR8][R70.64] ;  /* 0x0000000846cb8981 */ /* 0x0000a2000c1e1500 */
[----:B------:R-:W-:-:S03]  /*5080*/  PRMT R72, RZ, 0x7610, R72 ;  /* 0x00007610ff487816 */ /* 0x000fc60000000048 */
[----:B------:R1:W2:Y:S01]  /*5090*/  @!P0 LDG.E.U16 R195, desc[UR8][R56.64] ;  /* 0x0000000838c38981 */ /* 0x0002a2000c1e1500 */
[----:B------:R-:W-:Y:S02]  /*50a0*/  PRMT R78, RZ, 0x7610, R78 ;  /* 0x00007610ff4e7816 */ /* 0x000fe4000000004e */
[-C--:B0-----:R-:W-:Y:S01]  /*50b0*/  IADD3 R70, R125, R162.reuse, RZ ;  /* 0x000000a27d467210 */ /* 0x081fe20007ffe0ff */
        /* <DEDUP_REMOVED lines=8> */
[----:B------:R-:W-:Y:S01]  /*5140*/  PRMT R218, RZ, 0x7610, R218 ;  /* 0x00007610ffda7816 */ /* 0x000fe200000000da */
[--C-:B0-----:R-:W-:Y:S01]  /*5150*/  IMAD.IADD R70, R129, 0x1, R162.reuse ;  /* 0x0000000181467824 */ /* 0x101fe200078e02a2 */
[----:B------:R-:W-:Y:S02]  /*5160*/  IADD3.X R71, R118, R163, RZ, P2, !PT ;  /* 0x000000a376477210 */ /* 0x000fe400017fe4ff */
        /* <DEDUP_REMOVED lines=17> */
[--C-:B0-----:R-:W-:Y:S02]  /*5280*/  IMAD.IADD R70, R137, 0x1, R162.reuse ;  /* 0x0000000189467824 */ /* 0x101fe400078e02a2 */
[----:B------:R-:W-:Y:S01]  /*5290*/  IMAD.X R71, R126, 0x1, R163, P2 ;  /* 0x000000017e477824 */ /* 0x000fe200010e06a3 */
[-C--:B------:R-:W-:Y:S01]  /*52a0*/  IADD3 RZ, P2, R141, R162.reuse, RZ ;  /* 0x000000a28dff7210 */ /* 0x080fe20007f5e0ff */
[----:B-1----:R-:W-:Y:S01]  /*52b0*/  IMAD.IADD R56, R139, 0x1, R162 ;  /* 0x000000018b387824 */ /* 0x002fe200078e02a2 */
[----:B------:R-:W-:Y:S02]  /*52c0*/  IADD3.X R57, R128, R163, RZ, P1, !PT ;  /* 0x000000a380397210 */ /* 0x000fe40000ffe4ff */
[----:B------:R-:W-:Y:S01]  /*52d0*/  IADD3 RZ, P1, R143, R162, RZ ;  /* 0x000000a28fff7210 */ /* 0x000fe20007f3e0ff */
[----:B------:R0:W2:Y:S01]  /*52e0*/  @!P0 LDG.E.U16 R202, desc[UR8][R70.64] ;  /* 0x0000000846ca8981 */ /* 0x0000a2000c1e1500 */
[----:B------:R-:W-:Y:S01]  /*52f0*/  PRMT R84, RZ, 0x7610, R84 ;  /* 0x00007610ff547816 */ /* 0x000fe20000000054 */
[----:B------:R-:W-:-:S02]  /*5300*/  IMAD.IADD R74, R141, 0x1, R162 ;  /* 0x000000018d4a7824 */ /* 0x000fc400078e02a2 */
[----:B------:R1:W2:Y:S01]  /*5310*/  @!P0 LDG.E.U16 R194, desc[UR8][R56.64] ;  /* 0x0000000838c28981 */ /* 0x0002a2000c1e1500 */
[----:B------:R-:W-:Y:S01]  /*5320*/  IMAD.X R75, R130, 0x1, R163, P2 ;  /* 0x00000001824b7824 */ /* 0x000fe200010e06a3 */
[-C--:B------:R-:W-:Y:S02]  /*5330*/  IADD3 RZ, P2, R145, R162.reuse, RZ ;  /* 0x000000a291ff7210 */ /* 0x080fe40007f5e0ff */
[----:B0-----:R-:W-:Y:S02]  /*5340*/  PRMT R71, RZ, 0x7610, R71 ;  /* 0x00007610ff477816 */ /* 0x001fe40000000047 */
[----:B------:R0:W2:Y:S01]  /*5350*/  @!P0 LDG.E.U16 R84, desc[UR8][R74.64] ;  /* 0x000000084a548981 */ /* 0x0000a2000c1e1500 */
[----:B-1----:R-:W-:Y:S02]  /*5360*/  IMAD.IADD R56, R143, 0x1, R162 ;  /* 0x000000018f387824 */ /* 0x002fe400078e02a2 */
[----:B------:R-:W-:Y:S01]  /*5370*/  IMAD.X R57, R132, 0x1, R163, P1 ;  /* 0x0000000184397824 */ /* 0x000fe200008e06a3 */
[----:B------:R-:W-:-:S02]  /*5380*/  IADD3 RZ, P1, R147, R162, RZ ;  /* 0x000000a293ff7210 */ /* 0x000fc40007f3e0ff */
[----:B------:R-:W-:Y:S02]  /*5390*/  PRMT R234, RZ, 0x7610, R234 ;  /* 0x00007610ffea7816 */ /* 0x000fe400000000ea */
[----:B------:R1:W2:Y:S01]  /*53a0*/  @!P0 LDG.E.U16 R71, desc[UR8][R56.64] ;  /* 0x0000000838478981 */ /* 0x0002a2000c1e1500 */
[----:B------:R-:W-:Y:S01]  /*53b0*/  PRMT R226, RZ, 0x7610, R226 ;  /* 0x00007610ffe27816 */ /* 0x000fe200000000e2 */
[----:B0-----:R-:W-:Y:S01]  /*53c0*/  IMAD.X R75, R134, 0x1, R163, P2 ;  /* 0x00000001864b7824 */ /* 0x001fe200010e06a3 */
[-C--:B------:R-:W-:Y:S02]  /*53d0*/  IADD3 R74, R145, R162.reuse, RZ ;  /* 0x000000a2914a7210 */ /* 0x080fe40007ffe0ff */
[----:B------:R-:W-:Y:S02]  /*53e0*/  IADD3 RZ, P2, R149, R162, RZ ;  /* 0x000000a295ff7210 */ /* 0x000fe40007f5e0ff */
[----:B------:R-:W-:Y:S01]  /*53f0*/  PRMT R217, RZ, 0x7610, R217 ;  /* 0x00007610ffd97816 */ /* 0x000fe200000000d9 */
[----:B------:R0:W2:Y:S01]  /*5400*/  @!P0 LDG.E.U16 R234, desc[UR8][R74.64] ;  /* 0x000000084aea8981 */ /* 0x0000a2000c1e1500 */
[----:B-1----:R-:W-:-:S02]  /*5410*/  IMAD.IADD R56, R147, 0x1, R162 ;  /* 0x0000000193387824 */ /* 0x002fc400078e02a2 */
[----:B------:R-:W-:Y:S01]  /*5420*/  IMAD.X R57, R136, 0x1, R163, P1 ;  /* 0x0000000188397824 */ /* 0x000fe200008e06a3 */
[-C--:B------:R-:W-:Y:S02]  /*5430*/  IADD3 RZ, P1, R150, R162.reuse, RZ ;  /* 0x000000a296ff7210 */ /* 0x080fe40007f3e0ff */
[----:B------:R-:W-:Y:S02]  /*5440*/  PRMT R209, RZ, 0x7610, R209 ;  /* 0x00007610ffd17816 */ /* 0x000fe400000000d1 */
[----:B------:R1:W2:Y:S01]  /*5450*/  @!P0 LDG.E.U16 R226, desc[UR8][R56.64] ;  /* 0x0000000838e28981 */ /* 0x0002a2000c1e1500 */
[--C-:B0-----:R-:W-:Y:S01]  /*5460*/  IMAD.IADD R74, R149, 0x1, R162.reuse ;  /* 0x00000001954a7824 */ /* 0x101fe200078e02a2 */
[----:B------:R-:W-:Y:S02]  /*5470*/  IADD3.X R75, R138, R163, RZ, P2, !PT ;  /* 0x000000a38a4b7210 */ /* 0x000fe400017fe4ff */
        /* <DEDUP_REMOVED lines=8> */
[----:B0-----:R-:W-:Y:S02]  /*5500*/  IMAD.IADD R74, R151, 0x1, R162 ;  /* 0x00000001974a7824 */ /* 0x001fe400078e02a2 */
[----:B------:R-:W-:Y:S01]  /*5510*/  IMAD.X R75, R142, 0x1, R163, P2 ;  /* 0x000000018e4b7824 */ /* 0x000fe200010e06a3 */
[----:B------:R-:W-:Y:S02]  /*5520*/  IADD3 RZ, P2, R153, R162, RZ ;  /* 0x000000a299ff7210 */ /* 0x000fe40007f5e0ff */
[----:B------:R-:W-:-:S02]  /*5530*/  PRMT R79, RZ, 0x7610, R79 ;  /* 0x00007610ff4f7816 */ /* 0x000fc4000000004f */
[----:B------:R0:W2:Y:S01]  /*5540*/  @!P0 LDG.E.U16 R201, desc[UR8][R74.64] ;  /* 0x000000084ac98981 */ /* 0x0000a2000c1e1500 */
[-C--:B-1----:R-:W-:Y:S01]  /*5550*/  IADD3 R56, R152, R162.reuse, RZ ;  /* 0x000000a298387210 */ /* 0x082fe20007ffe0ff */
[--C-:B------:R-:W-:Y:S01]  /*5560*/  IMAD.X R57, R144, 0x1, R163.reuse, P1 ;  /* 0x0000000190397824 */ /* 0x100fe200008e06a3 */
[----:B------:R-:W-:Y:S02]  /*5570*/  IADD3 RZ, P1, R154, R162, RZ ;  /* 0x000000a29aff7210 */ /* 0x000fe40007f3e0ff */
[----:B------:R-:W-:Y:S02]  /*5580*/  PRMT R70, RZ, 0x7610, R70 ;  /* 0x00007610ff467816 */ /* 0x000fe40000000046 */
[----:B------:R1:W2:Y:S01]  /*5590*/  @!P0 LDG.E.U16 R193, desc[UR8][R56.64] ;  /* 0x0000000838c18981 */ /* 0x0002a2000c1e1500 */
[----:B0-----:R-:W-:Y:S02]  /*55a0*/  IMAD.IADD R74, R153, 0x1, R162 ;  /* 0x00000001994a7824 */ /* 0x001fe400078e02a2 */
[----:B------:R-:W-:Y:S01]  /*55b0*/  IMAD.X R75, R146, 0x1, R163, P2 ;  /* 0x00000001924b7824 */ /* 0x000fe200010e06a3 */
[----:B------:R-:W-:-:S04]  /*55c0*/  PRMT R233, RZ, 0x7610, R233 ;  /* 0x00007610ffe97816 */ /* 0x000fc800000000e9 */
[----:B------:R0:W2:Y:S01]  /*55d0*/  @!P0 LDG.E.U16 R79, desc[UR8][R74.64] ;  /* 0x000000084a4f8981 */ /* 0x0000a2000c1e1500 */
[----:B-1----:R-:W-:Y:S01]  /*55e0*/  IADD3.X R57, R148, R163, RZ, P1, !PT ;  /* 0x000000a394397210 */ /* 0x002fe20000ffe4ff */
[----:B------:R-:W-:Y:S01]  /*55f0*/  IMAD.IADD R56, R154, 0x1, R162 ;  /* 0x000000019a387824 */ /* 0x000fe200078e02a2 */
[----:B------:R-:W-:-:S04]  /*5600*/  IADD3 R76, P1, R161, R162, RZ ;  /* 0x000000a2a14c7210 */ /* 0x000fc80007f3e0ff */
[----:B------:R1:W2:Y:S01]  /*5610*/  @!P0 LDG.E.U16 R70, desc[UR8][R56.64] ;  /* 0x0000000838468981 */ /* 0x0002a2000c1e1500 */
[--C-:B------:R-:W-:Y:S01]  /*5620*/  IMAD.X R77, R164, 0x1, R163.reuse, P1 ;  /* 0x00000001a44d7824 */ /* 0x100fe200008e06a3 */
[-C--:B0-----:R-:W-:Y:S02]  /*5630*/  IADD3 R74, P2, R17, R162.reuse, RZ ;  /* 0x000000a2114a7210 */ /* 0x081fe40007f5e0ff */
[----:B------:R-:W-:Y:S02]  /*5640*/  PRMT R222, RZ, 0x7610, R222 ;  /* 0x00007610ffde7816 */ /* 0x000fe400000000de */
[----:B------:R0:W2:Y:S01]  /*5650*/  @!P0 LDG.E.U16 R233, desc[UR8][R76.64] ;  /* 0x000000084ce98981 */ /* 0x0000a2000c1e1500 */
[----:B-1----:R-:W-:Y:S01]  /*5660*/  IADD3 R56, P1, R33, R162, RZ ;  /* 0x000000a221387210 */ /* 0x002fe20007f3e0ff */
[----:B------:R-:W-:Y:S01]  /*5670*/  IMAD.X R75, R6, 0x1, R163, P2 ;  /* 0x00000001064b7824 */ /* 0x000fe200010e06a3 */
[----:B------:R-:W-:-:S03]  /*5680*/  PRMT R232, RZ, 0x7610, R232 ;  /* 0x00007610ffe87816 */ /* 0x000fc600000000e8 */
[----:B------:R-:W-:Y:S01]  /*5690*/  IMAD.X R57, R22, 0x1, R163, P1 ;  /* 0x0000000116397824 */ /* 0x000fe200008e06a3 */
[----:B0-----:R-:W-:Y:S01]  /*56a0*/  IADD3 R76, P2, R49, R162, RZ ;  /* 0x000000a2314c7210 */ /* 0x001fe20007f5e0ff */
[----:B------:R0:W2:Y:S01]  /*56b0*/  @!P0 LDG.E.U16 R222, desc[UR8][R74.64] ;  /* 0x000000084ade8981 */ /* 0x0000a2000c1e1500 */
[----:B------:R-:W-:-:S03]  /*56c0*/  PRMT R231, RZ, 0x7610, R231 ;  /* 0x00007610ffe77816 */ /* 0x000fc600000000e7 */
[----:B------:R1:W2:Y:S01]  /*56d0*/  @!P0 LDG.E.U16 R232, desc[UR8][R56.64] ;  /* 0x0000000838e88981 */ /* 0x0002a2000c1e1500 */
[----:B------:R-:W-:Y:S01]  /*56e0*/  IMAD.X R77, R38, 0x1, R163, P2 ;  /* 0x00000001264d7824 */ /* 0x000fe200010e06a3 */
[----:B------:R-:W-:Y:S02]  /*56f0*/  PRMT R229, RZ, 0x7610, R229 ;  /* 0x00007610ffe57816 */ /* 0x000fe400000000e5 */
[-C--:B0-----:R-:W-:Y:S02]  /*5700*/  IADD3 R74, P1, R97, R162.reuse, RZ ;  /* 0x000000a2614a7210 */ /* 0x081fe40007f3e0ff */
[----:B------:R0:W2:Y:S01]  /*5710*/  @!P0 LDG.E.U16 R231, desc[UR8][R76.64] ;  /* 0x000000084ce78981 */ /* 0x0000a2000c1e1500 */
[-C--:B-1----:R-:W-:Y:S02]  /*5720*/  IADD3 R56, P2, R35, R162.reuse, RZ ;  /* 0x000000a223387210 */ /* 0x082fe40007f5e0ff */
[----:B------:R-:W-:Y:S02]  /*5730*/  IADD3.X R75, R54, R163, RZ, P1, !PT ;  /* 0x000000a3364b7210 */ /* 0x000fe40000ffe4ff */
[----:B------:R-:W-:Y:S01]  /*5740*/  PRMT R225, RZ, 0x7610, R225 ;  /* 0x00007610ffe17816 */ /* 0x000fe200000000e1 */
[----:B------:R-:W-:Y:S01]  /*5750*/  IMAD.X R57, R24, 0x1, R163, P2 ;  /* 0x0000000118397824 */ /* 0x000fe200010e06a3 */
[----:B0-----:R-:W-:Y:S01]  /*5760*/  IADD3 R76, P1, R19, R162, RZ ;  /* 0x000000a2134c7210 */ /* 0x001fe20007f3e0ff */
[----:B------:R0:W2:Y:S01]  /*5770*/  @!P0 LDG.E.U16 R229, desc[UR8][R74.64] ;  /* 0x000000084ae58981 */ /* 0x0000a2000c1e1500 */
[----:B------:R-:W-:-:S03]  /*5780*/  PRMT R214, RZ, 0x7610, R214 ;  /* 0x00007610ffd67816 */ /* 0x000fc600000000d6 */
[----:B------:R1:W2:Y:S01]  /*5790*/  @!P0 LDG.E.U16 R225, desc[UR8][R56.64] ;  /* 0x0000000838e18981 */ /* 0x0002a2000c1e1500 */
[--C-:B------:R-:W-:Y:S01]  /*57a0*/  IMAD.X R77, R8, 0x1, R163.reuse, P1 ;  /* 0x00000001084d7824 */ /* 0x100fe200008e06a3 */
[----:B------:R-:W-:Y:S02]  /*57b0*/  PRMT R224, RZ, 0x7610, R224 ;  /* 0x00007610ffe07816 */ /* 0x000fe400000000e0 */
[-C--:B0-----:R-:W-:Y:S02]  /*57c0*/  IADD3 R74, P2, R3, R162.reuse, RZ ;  /* 0x000000a2034a7210 */ /* 0x081fe40007f5e0ff */
[----:B------:R0:W2:Y:S01]  /*57d0*/  @!P0 LDG.E.U16 R214, desc[UR8][R76.64] ;  /* 0x000000084cd68981 */ /* 0x0000a2000c1e1500 */
[----:B-1----:R-:W-:Y:S02]  /*57e0*/  IADD3 R56, P1, R51, R162, RZ ;  /* 0x000000a233387210 */ /* 0x002fe40007f3e0ff */
[----:B------:R-:W-:Y:S01]  /*57f0*/  IMAD.X R75, R160, 0x1, R163, P2 ;  /* 0x00000001a04b7824 */ /* 0x000fe200010e06a3 */
[----:B------:R-:W-:-:S02]  /*5800*/  PRMT R223, RZ, 0x7610, R223 ;  /* 0x00007610ffdf7816 */ /* 0x000fc400000000df */
[----:B------:R-:W-:Y:S02]  /*5810*/  IMAD.X R57, R40, 0x1, R163, P1 ;  /* 0x0000000128397824 */ /* 0x000fe400008e06a3 */
[----:B------:R1:W2:Y:S01]  /*5820*/  @!P0 LDG.E.U16 R224, desc[UR8][R74.64] ;  /* 0x000000084ae08981 */ /* 0x0002a2000c1e1500 */
[-C--:B0-----:R-:W-:Y:S02]  /*5830*/  IADD3 R76, P1, R99, R162.reuse, RZ ;  /* 0x000000a2634c7210 */ /* 0x081fe40007f3e0ff */
[----:B------:R-:W-:Y:S01]  /*5840*/  PRMT R221, RZ, 0x7610, R221 ;  /* 0x00007610ffdd7816 */ /* 0x000fe200000000dd */
[----:B------:R0:W2:Y:S01]  /*5850*/  @!P0 LDG.E.U16 R223, desc[UR8][R56.64] ;  /* 0x0000000838df8981 */ /* 0x0000a2000c1e1500 */
[----:B------:R-:W-:Y:S02]  /*5860*/  IADD3.X R77, R88, R163, RZ, P1, !PT ;  /* 0x000000a3584d7210 */ /* 0x000fe40000ffe4ff */
[----:B-1----:R-:W-:-:S03]  /*5870*/  IADD3 R74, P2, R21, R162, RZ ;  /* 0x000000a2154a7210 */ /* 0x002fc60007f5e0ff */
[----:B------:R1:W2:Y:S01]  /*5880*/  @!P0 LDG.E.U16 R221, desc[UR8][R76.64] ;  /* 0x000000084cdd8981 */ /* 0x0002a2000c1e1500 */
[----:B0-----:R-:W-:Y:S01]  /*5890*/  IADD3 R56, P1, R5, R162, RZ ;  /* 0x000000a205387210 */ /* 0x001fe20007f3e0ff */
[----:B------:R-:W-:Y:S01]  /*58a0*/  IMAD.X R75, R10, 0x1, R163, P2 ;  /* 0x000000010a4b7824 */ /* 0x000fe200010e06a3 */
[----:B------:R-:W-:-:S03]  /*58b0*/  PRMT R216, RZ, 0x7610, R216 ;  /* 0x00007610ffd87816 */ /* 0x000fc600000000d8 */
[--C-:B------:R-:W-:Y:S01]  /*58c0*/  IMAD.X R57, R159, 0x1, R163.reuse, P1 ;  /* 0x000000019f397824 */ /* 0x100fe200008e06a3 */
[----:B-1----:R-:W-:Y:S02]  /*58d0*/  IADD3 R76, P2, R37, R162, RZ ;  /* 0x000000a2254c7210 */ /* 0x002fe40007f5e0ff */
[----:B------:R-:W-:Y:S02]  /*58e0*/  PRMT R206, RZ, 0x7610, R206 ;  /* 0x00007610ffce7816 */ /* 0x000fe400000000ce */
[----:B------:R0:W2:Y:S01]  /*58f0*/  @!P0 LDG.E.U16 R216, desc[UR8][R56.64] ;  /* 0x0000000838d88981 */ /* 0x0000a2000c1e1500 */
[----:B------:R-:W-:Y:S01]  /*5900*/  IMAD.X R77, R26, 0x1, R163, P2 ;  /* 0x000000011a4d7824 */ /* 0x000fe200010e06a3 */
[----:B------:R-:W-:Y:S02]  /*5910*/  PRMT R215, RZ, 0x7610, R215 ;  /* 0x00007610ffd77816 */ /* 0x000fe400000000d7 */
[----:B------:R1:W2:Y:S01]  /*5920*/  @!P0 LDG.E.U16 R206, desc[UR8][R74.64] ;  /* 0x000000084ace8981 */ /* 0x0002a2000c1e1500 */
[----:B------:R-:W-:-:S02]  /*5930*/  PRMT R198, RZ, 0x7610, R198 ;  /* 0x00007610ffc67816 */ /* 0x000fc400000000c6 */
[----:B------:R-:W-:Y:S01]  /*5940*/  PRMT R213, RZ, 0x7610, R213 ;  /* 0x00007610ffd57816 */ /* 0x000fe200000000d5 */
[----:B------:R5:W2:Y:S01]  /*5950*/  @!P0 LDG.E.U16 R215, desc[UR8][R76.64] ;  /* 0x000000084cd78981 */ /* 0x000aa2000c1e1500 */
[----:B0-----:R-:W-:-:S04]  /*5960*/  IADD3 R56, P2, R23, R162, RZ ;  /* 0x000000a217387210 */ /* 0x001fc80007f5e0ff */
[----:B------:R-:W-:Y:S02]  /*5970*/  IADD3.X R57, R12, R163, RZ, P2, !PT ;  /* 0x000000a30c397210 */ /* 0x000fe400017fe4ff */
[----:B-1----:R-:W-:-:S03]  /*5980*/  IADD3 R74, P1, R53, R162, RZ ;  /* 0x000000a2354a7210 */ /* 0x002fc60007f3e0ff */
[----:B------:R0:W2:Y:S02]  /*5990*/  @!P0 LDG.E.U16 R198, desc[UR8][R56.64] ;  /* 0x0000000838c68981 */ /* 0x0000a4000c1e1500 */
[----:B------:R-:W-:Y:S01]  /*59a0*/  IMAD.X R75, R42, 0x1, R163, P1 ;  /* 0x000000012a4b7824 */ /* 0x000fe200008e06a3 */
[-C--:B-----5:R-:W-:Y:S02]  /*59b0*/  IADD3 R76, P1, R7, R162.reuse, RZ ;  /* 0x000000a2074c7210 */ /* 0x0a0fe40007f3e0ff */
[----:B------:R-:W-:Y:S02]  /*59c0*/  PRMT R207, RZ, 0x7610, R207 ;  /* 0x00007610ffcf7816 */ /* 0x000fe400000000cf */
[----:B------:R1:W5:Y:S01]  /*59d0*/  @!P0 LDG.E.U16 R213, desc[UR8][R74.64] ;  /* 0x000000084ad58981 */ /* 0x000362000c1e1500 */
[----:B0-----:R-:W-:Y:S01]  /*59e0*/  IADD3 R56, P2, R39, R162, RZ ;  /* 0x000000a227387210 */ /* 0x001fe20007f5e0ff */
[----:B------:R-:W-:-:S04]  /*59f0*/  IMAD.X R77, R158, 0x1, R163, P1 ;  /* 0x000000019e4d7824 */ /* 0x000fc800008e06a3 */
[----:B------:R-:W-:Y:S01]  /*5a00*/  IMAD.X R57, R28, 0x1, R163, P2 ;  /* 0x000000011c397824 */ /* 0x000fe200010e06a3 */
[----:B-1----:R-:W-:Y:S02]  /*5a10*/  IADD3 R74, P1, R55, R162, RZ ;  /* 0x000000a2374a7210 */ /* 0x002fe40007f3e0ff */
[----:B------:R-:W-:Y:S02]  /*5a20*/  PRMT R205, RZ, 0x7610, R205 ;  /* 0x00007610ffcd7816 */ /* 0x000fe400000000cd */
[----:B------:R0:W5:Y:S01]  /*5a30*/  @!P0 LDG.E.U16 R207, desc[UR8][R56.64] ;  /* 0x0000000838cf8981 */ /* 0x000162000c1e1500 */
[----:B------:R-:W-:Y:S01]  /*5a40*/  IMAD.X R75, R44, 0x1, R163, P1 ;  /* 0x000000012c4b7824 */ /* 0x000fe200008e06a3 */
[----:B------:R-:W-:-:S04]  /*5a50*/  PRMT R187, RZ, 0x7610, R187 ;  /* 0x00007610ffbb7816 */ /* 0x000fc800000000bb */
[----:B------:R1:W5:Y:S01]  /*5a60*/  @!P0 LDG.E.U16 R205, desc[UR8][R74.64] ;  /* 0x000000084acd8981 */ /* 0x000362000c1e1500 */
[----:B0-----:R-:W-:-:S05]  /*5a70*/  IADD3 R56, P1, R25, R162, RZ ;  /* 0x000000a219387210 */ /* 0x001fca0007f3e0ff */
[----:B------:R-:W-:Y:S01]  /*5a80*/  IMAD.X R57, R14, 0x1, R163, P1 ;  /* 0x000000010e397824 */ /* 0x000fe200008e06a3 */
[----:B-1----:R-:W-:-:S04]  /*5a90*/  IADD3 R74, P1, R9, R162, RZ ;  /* 0x000000a2094a7210 */ /* 0x002fc80007f3e0ff */
[----:B------:R0:W5:Y:S01]  /*5aa0*/  @!P0 LDG.E.U16 R187, desc[UR8][R56.64] ;  /* 0x0000000838bb8981 */ /* 0x000162000c1e1500 */
[----:B------:R-:W-:Y:S02]  /*5ab0*/  IADD3.X R75, R157, R163, RZ, P1, !PT ;  /* 0x000000a39d4b7210 */ /* 0x000fe40000ffe4ff */
[----:B------:R-:W-:Y:S02]  /*5ac0*/  PRMT R199, RZ, 0x7610, R199 ;  /* 0x00007610ffc77816 */ /* 0x000fe400000000c7 */
[----:B0-----:R-:W-:-:S05]  /*5ad0*/  IADD3 R56, P1, R41, R162, RZ ;  /* 0x000000a229387210 */ /* 0x001fca0007f3e0ff */
[----:B------:R-:W-:-:S05]  /*5ae0*/  IMAD.X R57, R30, 0x1, R163, P1 ;  /* 0x000000011e397824 */ /* 0x000fca00008e06a3 */
[----:B------:R0:W5:Y:S01]  /*5af0*/  @!P0 LDG.E.U16 R199, desc[UR8][R56.64] ;  /* 0x0000000838c78981 */ /* 0x000162000c1e1500 */
[----:B------:R-:W-:Y:S02]  /*5b00*/  PRMT R197, RZ, 0x7610, R197 ;  /* 0x00007610ffc57816 */ /* 0x000fe400000000c5 */
[----:B0-----:R-:W-:Y:S02]  /*5b10*/  IADD3 R56, P1, R89, R162, RZ ;  /* 0x000000a259387210 */ /* 0x001fe40007f3e0ff */
[----:B------:R-:W-:-:S03]  /*5b20*/  PRMT R200, RZ, 0x7610, R200 ;  /* 0x00007610ffc87816 */ /* 0x000fc600000000c8 */
[----:B------:R-:W-:-:S03]  /*5b30*/  IMAD.X R57, R46, 0x1, R163, P1 ;  /* 0x000000012e397824 */ /* 0x000fc600008e06a3 */
[----:B------:R0:W5:Y:S04]  /*5b40*/  @!P0 LDG.E.U16 R200, desc[UR8][R74.64] ;  /* 0x000000084ac88981 */ /* 0x000168000c1e1500 */
[----:B------:R1:W5:Y:S01]  /*5b50*/  @!P0 LDG.E.U16 R197, desc[UR8][R56.64] ;  /* 0x0000000838c58981 */ /* 0x000362000c1e1500 */
[----:B0-----:R-:W-:Y:S02]  /*5b60*/  PRMT R75, RZ, 0x7610, R75 ;  /* 0x00007610ff4b7816 */ /* 0x001fe4000000004b */
[----:B-1----:R-:W-:-:S05]  /*5b70*/  IADD3 R56, P1, R11, R162, RZ ;  /* 0x000000a20b387210 */ /* 0x002fca0007f3e0ff */
[----:B------:R-:W-:-:S05]  /*5b80*/  IMAD.X R57, R0, 0x1, R163, P1 ;  /* 0x0000000100397824 */ /* 0x000fca00008e06a3 */
[----:B------:R0:W5:Y:S01]  /*5b90*/  @!P0 LDG.E.U16 R75, desc[UR8][R56.64] ;  /* 0x00000008384b8981 */ /* 0x000162000c1e1500 */
[----:B------:R-:W-:Y:S02]  /*5ba0*/  PRMT R192, RZ, 0x7610, R192 ;  /* 0x00007610ffc07816 */ /* 0x000fe400000000c0 */
[----:B0-----:R-:W-:-:S05]  /*5bb0*/  IADD3 R56, P1, R27, R162, RZ ;  /* 0x000000a21b387210 */ /* 0x001fca0007f3e0ff */
[----:B------:R-:W-:Y:S01]  /*5bc0*/  IMAD.X R57, R16, 0x1, R163, P1 ;  /* 0x0000000110397824 */ /* 0x000fe200008e06a3 */
[----:B------:R-:W-:-:S04]  /*5bd0*/  PRMT R191, RZ, 0x7610, R191 ;  /* 0x00007610ffbf7816 */ /* 0x000fc800000000bf */
[----:B------:R0:W5:Y:S02]  /*5be0*/  @!P0 LDG.E.U16 R192, desc[UR8][R56.64] ;  /* 0x0000000838c08981 */ /* 0x000164000c1e1500 */
[----:B0-----:R-:W-:-:S04]  /*5bf0*/  IADD3 R56, P1, R43, R162, RZ ;  /* 0x000000a22b387210 */ /* 0x001fc80007f3e0ff */
[----:B------:R-:W-:-:S05]  /*5c00*/  IADD3.X R57, R32, R163, RZ, P1, !PT ;  /* 0x000000a320397210 */ /* 0x000fca0000ffe4ff */
[----:B------:R0:W5:Y:S01]  /*5c10*/  @!P0 LDG.E.U16 R191, desc[UR8][R56.64] ;  /* 0x0000000838bf8981 */ /* 0x000162000c1e1500 */
        /* <DEDUP_REMOVED lines=12> */
[----:B------:R-:W-:Y:S01]  /*5ce0*/  IMAD.X R57, R18, 0x1, R163, P1 ;  /* 0x0000000112397824 */ /* 0x000fe200008e06a3 */
[----:B------:R-:W0:Y:S04]  /*5cf0*/  S2R R230, SR_TID.X ;  /* 0x0000000000e67919 */ /* 0x000e280000002100 */
[----:B------:R1:W5:Y:S01]  /*5d00*/  @!P0 LDG.E.U16 R77, desc[UR8][R56.64] ;  /* 0x00000008384d8981 */ /* 0x000362000c1e1500 */
[----:B------:R-:W-:Y:S02]  /*5d10*/  PRMT R76, RZ, 0x7610, R76 ;  /* 0x00007610ff4c7816 */ /* 0x000fe4000000004c */
[----:B-1----:R-:W-:-:S05]  /*5d20*/  IADD3 R56, P1, R45, R162, RZ ;  /* 0x000000a22d387210 */ /* 0x002fca0007f3e0ff */
[----:B------:R-:W-:Y:S01]  /*5d30*/  IMAD.X R57, R34, 0x1, R163, P1 ;  /* 0x0000000122397824 */ /* 0x000fe200008e06a3 */
[----:B------:R-:W-:-:S04]  /*5d40*/  PRMT R74, RZ, 0x7610, R74 ;  /* 0x00007610ff4a7816 */ /* 0x000fc8000000004a */
[----:B------:R1:W5:Y:S02]  /*5d50*/  @!P0 LDG.E.U16 R76, desc[UR8][R56.64] ;  /* 0x00000008384c8981 */ /* 0x000364000c1e1500 */
[----:B-1----:R-:W-:-:S04]  /*5d60*/  IADD3 R56, P1, R93, R162, RZ ;  /* 0x000000a25d387210 */ /* 0x002fc80007f3e0ff */
[----:B------:R-:W-:-:S05]  /*5d70*/  IADD3.X R57, R50, R163, RZ, P1, !PT ;  /* 0x000000a332397210 */ /* 0x000fca0000ffe4ff */
[----:B------:R1:W5:Y:S01]  /*5d80*/  @!P0 LDG.E.U16 R74, desc[UR8][R56.64] ;  /* 0x00000008384a8981 */ /* 0x000362000c1e1500 */
[----:B------:R-:W-:Y:S02]  /*5d90*/  PRMT R65, RZ, 0x7610, R65 ;  /* 0x00007610ff417816 */ /* 0x000fe40000000041 */
[----:B-1----:R-:W-:-:S05]  /*5da0*/  IADD3 R56, P1, R15, R162, RZ ;  /* 0x000000a20f387210 */ /* 0x002fca0007f3e0ff */
[----:B------:R-:W-:Y:S01]  /*5db0*/  IMAD.X R57, R4, 0x1, R163, P1 ;  /* 0x0000000104397824 */ /* 0x000fe200008e06a3 */
[----:B------:R-:W1:Y:S04]  /*5dc0*/  S2UR UR6, SR_CgaCtaId ;  /* 0x00000000000679c3 */ /* 0x000e680000008800 */
[----:B------:R4:W5:Y:S01]  /*5dd0*/  @!P0 LDG.E.U16 R65, desc[UR8][R56.64] ;  /* 0x0000000838418981 */ /* 0x000962000c1e1500 */
[----:B------:R-:W-:Y:S01]  /*5de0*/  SHF.R.S32.HI R69, RZ, 0x6, R68 ;  /* 0x00000006ff457819 */ /* 0x000fe20000011444 */
[C---:B0-----:R-:W-:Y:S02]  /*5df0*/  IMAD.SHL.U32 R186, R230.reuse, 0x20, RZ ;  /* 0x00000020e6ba7824 */ /* 0x041fe400078e00ff */
[----:B----4-:R-:W-:Y:S01]  /*5e00*/  IMAD.SHL.U32 R56, R230, 0x40, RZ ;  /* 0x00000040e6387824 */ /* 0x010fe200078e00ff */
[----:B------:R-:W-:-:S04]  /*5e10*/  SGXT R69, R69, 0x1 ;  /* 0x000000014545781a */ /* 0x000fc80000000200 */
[----:B------:R-:W-:Y:S02]  /*5e20*/  LOP3.LUT R57, R56, 0x1800, RZ, 0xc0, !PT ;  /* 0x0000180038397812 */ /* 0x000fe400078ec0ff */
[----:B------:R-:W-:Y:S01]  /*5e30*/  LOP3.LUT R56, R230, 0x7, RZ, 0xc0, !PT ;  /* 0x00000007e6387812 */ /* 0x000fe200078ec0ff */
[----:B------:R-:W-:Y:S01]  /*5e40*/  IMAD.SHL.U32 R235, R68, 0x2, RZ ;  /* 0x0000000244eb7824 */ /* 0x000fe200078e00ff */
[----:B------:R-:W-:Y:S01]  /*5e50*/  SHF.R.S32.HI R251, RZ, 0x2, R230 ;  /* 0x00000002fffb7819 */ /* 0x000fe200000114e6 */
[----:B------:R-:W0:Y:S01]  /*5e60*/  S2UR UR5, SR_CgaCtaId ;  /* 0x00000000000579c3 */ /* 0x000e220000008800 */
[----:B------:R-:W-:Y:S02]  /*5e70*/  LOP3.LUT R68, R186, 0x60, RZ, 0xc0, !PT ;  /* 0x00000060ba447812 */ /* 0x000fe400078ec0ff */
[C---:B------:R-:W-:Y:S01]  /*5e80*/  LEA R190, R56.reuse, R57, 0x8 ;  /* 0x0000003938be7211 */ /* 0x040fe200078e40ff */
[----:B------:R-:W-:Y:S01]  /*5e90*/  IMAD.SHL.U32 R56, R56, 0x10, RZ ;  /* 0x0000001038387824 */ /* 0x000fe200078e00ff */
[----:B------:R-:W-:Y:S01]  /*5ea0*/  LOP3.LUT R186, R69, 0x90, RZ, 0xc0, !PT ;  /* 0x0000009045ba7812 */ /* 0x000fe200078ec0ff */
[----:B------:R-:W-:Y:S01]  /*5eb0*/  IMAD.SHL.U32 R57, R230, 0x2, RZ ;  /* 0x00000002e6397824 */ /* 0x000fe200078e00ff */
[----:B------:R-:W-:-:S02]  /*5ec0*/  SGXT R251, R251, 0x1 ;  /* 0x00000001fbfb781a */ /* 0x000fc40000000200 */
[----:B------:R-:W-:Y:S02]  /*5ed0*/  LOP3.LUT R235, R186, 0x7e, R235, 0x78, !PT ;  /* 0x0000007ebaeb7812 */ /* 0x000fe400078e78eb */
[----:B------:R-:W-:Y:S02]  /*5ee0*/  LOP3.LUT R186, R56, 0x30, R57, 0x78, !PT ;  /* 0x0000003038ba7812 */ /* 0x000fe400078e7839 */
[----:B------:R-:W-:Y:S02]  /*5ef0*/  LOP3.LUT R68, R68, 0x90, R251, 0xf8, !PT ;  /* 0x0000009044447812 */ /* 0x000fe400078ef8fb */
[----:B------:R-:W-:Y:S02]  /*5f00*/  IADD3 R56, P1, R31, R162, RZ ;  /* 0x000000a21f387210 */ /* 0x000fe40007f3e0ff */
[----:B------:R-:W-:Y:S02]  /*5f10*/  LOP3.LUT R251, R68, 0x10, R57, 0x78, !PT ;  /* 0x0000001044fb7812 */ /* 0x000fe400078e7839 */
[----:B------:R-:W-:Y:S01]  /*5f20*/  PRMT R69, RZ, 0x7610, R69 ;  /* 0x00007610ff457816 */ /* 0x000fe20000000045 */
[----:B------:R-:W-:Y:S01]  /*5f30*/  IMAD.X R57, R20, 0x1, R163, P1 ;  /* 0x0000000114397824 */ /* 0x000fe200008e06a3 */
[----:B------:R-:W-:Y:S01]  /*5f40*/  UMOV UR4, 0x400 ;  /* 0x0000040000047882 */ /* 0x000fe20000000000 */
[----:B------:R-:W-:Y:S01]  /*5f50*/  SHF.L.U32 R68, R230, 0x4, RZ ;  /* 0x00000004e6447819 */ /* 0x000fe200000006ff */
[----:B-1----:R-:W-:-:S02]  /*5f60*/  ULEA UR6, UR6, UR4, 0x18 ;  /* 0x0000000406067291 */ /* 0x002fc4000f8ec03f */
[----:B------:R1:W4:Y:S01]  /*5f70*/  @!P0 LDG.E.U16 R69, desc[UR8][R56.64] ;  /* 0x0000000838458981 */ /* 0x000322000c1e1500 */
[----:B------:R-:W-:Y:S01]  /*5f80*/  LOP3.LUT R68, R68, 0x100, RZ, 0xc0, !PT ;  /* 0x0000010044447812 */ /* 0x000fe200078ec0ff */
[----:B------:R-:W-:Y:S01]  /*5f90*/  IMAD.IADD R190, R190, 0x1, R186 ;  /* 0x00000001bebe7824 */ /* 0x000fe200078e02ba */
[----:B0-----:R-:W-:Y:S02]  /*5fa0*/  ULEA UR4, UR5, UR4, 0x18 ;  /* 0x0000000405047291 */ /* 0x001fe4000f8ec03f */
[--C-:B------:R-:W-:Y:S02]  /*5fb0*/  IADD3 R186, R251, UR6, R68.reuse ;  /* 0x00000006fbba7c10 */ /* 0x100fe4000fffe044 */
[----:B-1----:R-:W-:Y:S02]  /*5fc0*/  IADD3 R56, P1, R47, R162, RZ ;  /* 0x000000a22f387210 */ /* 0x002fe40007f3e0ff */
[----:B------:R-:W-:-:S03]  /*5fd0*/  PRMT R68, RZ, 0x7610, R68 ;  /* 0x00007610ff447816 */ /* 0x000fc60000000044 */
[----:B------:R-:W-:Y:S01]  /*5fe0*/  IMAD.X R57, R36, 0x1, R163, P1 ;  /* 0x0000000124397824 */ /* 0x000fe200008e06a3 */
[----:B------:R0:W-:Y:S04]  /*5ff0*/  STS.U16 [R235+UR4+0x4000], R66 ;  /* 0x00400042eb007988 */ /* 0x0001e80008000404 */
[----:B------:R1:W4:Y:S01]  /*6000*/  @!P0 LDG.E.U16 R68, desc[UR8][R56.64] ;  /* 0x0000000838448981 */ /* 0x000322000c1e1500 */
[----:B0-----:R-:W-:Y:S02]  /*6010*/  PRMT R66, RZ, 0x7610, R66 ;  /* 0x00007610ff427816 */ /* 0x001fe40000000042 */
[----:B-1----:R-:W-:-:S05]  /*6020*/  IADD3 R56, P1, R95, R162, RZ ;  /* 0x000000a25f387210 */ /* 0x002fca0007f3e0ff */
[----:B------:R-:W-:-:S05]  /*6030*/  IMAD.X R57, R52, 0x1, R163, P1 ;  /* 0x0000000134397824 */ /* 0x000fca00008e06a3 */
[----:B------:R0:W4:Y:S02]  /*6040*/  @!P0 LDG.E.U16 R66, desc[UR8][R56.64] ;  /* 0x0000000838428981 */ /* 0x000124000c1e1500 */
[----:B0-----:R-:W-:Y:S02]  /*6050*/  IMAD.MOV.U32 R56, RZ, RZ, R154 ;  /* 0x000000ffff387224 */ /* 0x001fe400078e009a */
[----:B------:R-:W-:Y:S02]  /*6060*/  IMAD.MOV.U32 R57, RZ, RZ, R148 ;  /* 0x000000ffff397224 */ /* 0x000fe400078e0094 */
[----:B------:R-:W-:-:S04]  /*6070*/  IMAD.WIDE R56, R166, 0x2, R56 ;  /* 0x00000002a6387825 */ /* 0x000fc800078e0238 */
[----:B------:R-:W-:Y:S01]  /*6080*/  IMAD.MOV.U32 R148, RZ, RZ, R57 ;  /* 0x000000ffff947224 */ /* 0x000fe200078e0039 */
[----:B------:R-:W-:Y:S01]  /*6090*/  MOV R154, R56 ;  /* 0x00000038009a7202 */ /* 0x000fe20000000f00 */
[----:B------:R-:W-:Y:S01]  /*60a0*/  IMAD.MOV.U32 R56, RZ, RZ, R152 ;  /* 0x000000ffff387224 */ /* 0x000fe200078e0098 */
[----:B------:R-:W-:-:S03]  /*60b0*/  MOV R57, R144 ;  /* 0x0000009000397202 */ /* 0x000fc60000000f00 */
[----:B------:R-:W-:-:S04]  /*60c0*/  IMAD.WIDE R56, R166, 0x2, R56 ;  /* 0x00000002a6387825 */ /* 0x000fc800078e0238 */
[----:B------:R-:W-:Y:S02]  /*60d0*/  IMAD.MOV.U32 R152, RZ, RZ, R56 ;  /* 0x000000ffff987224 */ /* 0x000fe400078e0038 */
[----:B------:R-:W-:Y:S02]  /*60e0*/  IMAD.MOV.U32 R144, RZ, RZ, R57 ;  /* 0x000000ffff907224 */ /* 0x000fe400078e0039 */
[----:B------:R-:W-:Y:S02]  /*60f0*/  IMAD.MOV.U32 R56, RZ, RZ, R150 ;  /* 0x000000ffff387224 */ /* 0x000fe400078e0096 */
[----:B------:R-:W-:Y:S02]  /*6100*/  IMAD.MOV.U32 R57, RZ, RZ, R140 ;  /* 0x000000ffff397224 */ /* 0x000fe400078e008c */
[----:B------:R-:W-:-:S04]  /*6110*/  IMAD.WIDE R56, R166, 0x2, R56 ;  /* 0x00000002a6387825 */ /* 0x000fc800078e0238 */
[----:B------:R-:W-:Y:S01]  /*6120*/  IMAD.MOV.U32 R150, RZ, RZ, R56 ;  /* 0x000000ffff967224 */ /* 0x000fe200078e0038 */
[----:B------:R-:W-:Y:S01]  /*6130*/  MOV R56, R147 ;  /* 0x0000009300387202 */ /* 0x000fe20000000f00 */
[----:B------:R-:W-:Y:S02]  /*6140*/  IMAD.MOV.U32 R140, RZ, RZ, R57 ;  /* 0x000000ffff8c7224 */ /* 0x000fe400078e0039 */
[----:B------:R-:W-:Y:S01]  /*6150*/  IMAD.MOV.U32 R57, RZ, RZ, R136 ;  /* 0x000000ffff397224 */ /* 0x000fe200078e0088 */
[----:B------:R-:W-:Y:S01]  /*6160*/  LOP3.LUT R230, R230, 0x7f, RZ, 0xc0, !PT ;  /* 0x0000007fe6e67812 */ /* 0x000fe200078ec0ff */
[----:B------:R-:W-:-:S04]  /*6170*/  IMAD.WIDE R56, R166, 0x2, R56 ;  /* 0x00000002a6387825 */ /* 0x000fc800078e0238 */
[----:B------:R-:W-:Y:S01]  /*6180*/  IMAD.SHL.U32 R230, R230, 0x2, RZ ;  /* 0x00000002e6e67824 */ /* 0x000fe200078e00ff */
[----:B------:R-:W-:Y:S01]  /*6190*/  MOV R136, R57 ;  /* 0x0000003900887202 */ /* 0x000fe20000000f00 */
[----:B------:R-:W-:Y:S01]  /*61a0*/  IMAD.SHL.U32 R57, R238, 0x2, RZ ;  /* 0x00000002ee397824 */ /* 0x000fe200078e00ff */
[----:B------:R-:W-:Y:S01]  /*61b0*/  STS.U16 [R235+UR4+0x4100], R64 ;  /* 0x00410040eb007988 */ /* 0x000fe20008000404 */
[----:B------:R-:W-:Y:S01]  /*61c0*/  IMAD.MOV.U32 R147, RZ, RZ, R56 ;  /* 0x000000ffff937224 */ /* 0x000fe200078e0038 */
[C---:B------:R-:W-:Y:S02]  /*61d0*/  LOP3.LUT R56, R230.reuse, 0x10, RZ, 0x3c, !PT ;  /* 0x00000010e6387812 */ /* 0x040fe400078e3cff */
[----:B---3--:R-:W-:Y:S04]  /*61e0*/  STS.U16 [R235+UR4+0x4200], R59 ;  /* 0x0042003beb007988 */ /* 0x008fe80008000404 */
[----:B--2---:R0:W-:Y:S04]  /*61f0*/  STS.U16 [R235+UR4+0x4300], R58 ;  /* 0x0043003aeb007988 */ /* 0x0041e80008000404 */
[----:B------:R-:W-:Y:S04]  /*6200*/  STS.U16 [R235+UR4+0x4400], R249 ;  /* 0x004400f9eb007988 */ /* 0x000fe80008000404 */
[----:B------:R-:W-:Y:S01]  /*6210*/  STS.U16 [R235+UR4+0x4500], R248 ;  /* 0x004500f8eb007988 */ /* 0x000fe20008000404 */
[----:B0-----:R-:W-:-:S03]  /*6220*/  LOP3.LUT R58, R230, 0x20, RZ, 0x3c, !PT ;  /* 0x00000020e63a7812 */ /* 0x001fc600078e3cff */
[----:B------:R-:W-:Y:S04]  /*6230*/  STS.U16 [R235+UR4+0x4600], R247 ;  /* 0x004600f7eb007988 */ /* 0x000fe80008000404 */
        /* <DEDUP_REMOVED lines=12> */
[----:B------:R-:W-:Y:S04]  /*6300*/  STS.U16 [R57+UR4], R233 ;  /* 0x000000e939007988 */ /* 0x000fe80008000404 */
[----:B------:R-:W-:Y:S04]  /*6310*/  STS.U16 [R57+UR4+0x800], R222 ;  /* 0x000800de39007988 */ /* 0x000fe80008000404 */
[----:B------:R-:W-:Y:S04]  /*6320*/  STS.U16 [R57+UR4+0x1000], R232 ;  /* 0x001000e839007988 */ /* 0x000fe80008000404 */
[----:B------:R-:W-:Y:S04]  /*6330*/  STS.U16 [R57+UR4+0x1800], R231 ;  /* 0x001800e739007988 */ /* 0x000fe80008000404 */
[----:B------:R0:W-:Y:S01]  /*6340*/  STS.U16 [R57+UR4+0x2000], R229 ;  /* 0x002000e539007988 */ /* 0x0001e20008000404 */
[----:B------:R-:W-:-:S03]  /*6350*/  LOP3.LUT R64, R230, 0x40, RZ, 0x3c, !PT ;  /* 0x00000040e6407812 */ /* 0x000fc600078e3cff */
        /* <DEDUP_REMOVED lines=8> */
[----:B------:R0:W-:Y:S04]  /*63e0*/  STS.U16 [R56+UR4+0x2100], R221 ;  /* 0x002100dd38007988 */ /* 0x0001e80008000404 */
        /* <DEDUP_REMOVED lines=8> */
[----:B-----5:R-:W-:Y:S04]  /*6470*/  STS.U16 [R58+UR4+0x1a00], R213 ;  /* 0x001a00d53a007988 */ /* 0x020fe80008000404 */
[----:B------:R-:W-:Y:S04]  /*6480*/  STS.U16 [R57+UR4+0x2300], R212 ;  /* 0x002300d439007988 */ /* 0x000fe80008000404 */
[----:B------:R-:W-:Y:S04]  /*6490*/  STS.U16 [R57+UR4+0x2b00], R211 ;  /* 0x002b00d339007988 */ /* 0x000fe80008000404 */
[----:B------:R-:W-:Y:S04]  /*64a0*/  STS.U16 [R57+UR4+0x3300], R210 ;  /* 0x003300d239007988 */ /* 0x000fe80008000404 */
[----:B------:R-:W-:Y:S04]  /*64b0*/  STS.U16 [R57+UR4+0x3b00], R209 ;  /* 0x003b00d139007988 */ /* 0x000fe80008000404 */
[----:B------:R-:W-:Y:S04]  /*64c0*/  STS.U16 [R57+UR4+0xb00], R198 ;  /* 0x000b00c639007988 */ /* 0x000fe80008000404 */
[----:B------:R-:W-:Y:S04]  /*64d0*/  STS.U16 [R57+UR4+0x300], R208 ;  /* 0x000300d039007988 */ /* 0x000fe80008000404 */
[----:B------:R-:W-:Y:S04]  /*64e0*/  STS.U16 [R57+UR4+0x1300], R207 ;  /* 0x001300cf39007988 */ /* 0x000fe80008000404 */
[----:B------:R0:W-:Y:S04]  /*64f0*/  STS.U16 [R57+UR4+0x1b00], R205 ;  /* 0x001b00cd39007988 */ /* 0x0001e80008000404 */
[----:B------:R-:W-:Y:S01]  /*6500*/  STS.U16 [R64+UR4+0x2400], R204 ;  /* 0x002400cc40007988 */ /* 0x000fe20008000404 */
[----:B0-----:R-:W-:-:S02]  /*6510*/  LOP3.LUT R57, R230, 0x60, RZ, 0x3c, !PT ;  /* 0x00000060e6397812 */ /* 0x001fc400078e3cff */
[----:B------:R-:W-:Y:S01]  /*6520*/  LOP3.LUT R230, R230, 0x70, RZ, 0x3c, !PT ;  /* 0x00000070e6e67812 */ /* 0x000fe200078e3cff */
        /* <DEDUP_REMOVED lines=28> */
[----:B----4-:R-:W-:Y:S04]  /*66f0*/  STS.U16 [R230+UR4+0xf00], R69 ;  /* 0x000f0045e6007988 */ /* 0x010fe80008000404 */
[----:B------:R1:W-:Y:S04]  /*6700*/  STS.U16 [R230+UR4+0x1700], R68 ;  /* 0x00170044e6007988 */ /* 0x0003e80008000404 */
[----:B------:R-:W-:Y:S01]  /*6710*/  STS.U16 [R230+UR4+0x1f00], R66 ;  /* 0x001f0042e6007988 */ /* 0x000fe20008000404 */
[----:B------:R-:W-:Y:S01]  /*6720*/  BAR.SYNC.DEFER_BLOCKING 0x0 ;  /* 0x0000000000007b1d */ /* 0x000fe20000010000 */
[----:B0-----:R-:W-:-:S02]  /*6730*/  IMAD.MOV.U32 R70, RZ, RZ, R145 ;  /* 0x000000ffff467224 */ /* 0x001fc400078e0091 */
[----:B------:R-:W-:Y:S02]  /*6740*/  IMAD.MOV.U32 R71, RZ, RZ, R134 ;  /* 0x000000ffff477224 */ /* 0x000fe400078e0086 */
[----:B------:R-:W-:Y:S02]  /*6750*/  IMAD.MOV.U32 R72, RZ, RZ, R143 ;  /* 0x000000ffff487224 */ /* 0x000fe400078e008f */
[----:B------:R-:W-:Y:S02]  /*6760*/  IMAD.MOV.U32 R73, RZ, RZ, R132 ;  /* 0x000000ffff497224 */ /* 0x000fe400078e0084 */
[----:B------:R-:W-:-:S04]  /*6770*/  IMAD.WIDE R70, R166, 0x2, R70 ;  /* 0x00000002a6467825 */ /* 0x000fc800078e0246 */
[----:B------:R-:W-:Y:S01]  /*6780*/  IMAD.WIDE R72, R166, 0x2, R72 ;  /* 0x00000002a6487825 */ /* 0x000fe200078e0248 */
[----:B------:R-:W-:Y:S01]  /*6790*/  MOV R145, R70 ;  /* 0x0000004600917202 */ /* 0x000fe20000000f00 */
[----:B------:R-:W-:Y:S04]  /*67a0*/  LDSM.16.MT88.4 R64, [R186+0x4000] ;  /* 0x00400000ba40783b */ /* 0x000fe80000004200 */
[----:B------:R-:W0:Y:S01]  /*67b0*/  LDSM.16.M88.4 R56, [R190+UR6] ;  /* 0x00000006be38783b */ /* 0x000e220008000200 */
[----:B------:R-:W-:Y:S01]  /*67c0*/  IMAD.MOV.U32 R134, RZ, RZ, R71 ;  /* 0x000000ffff867224 */ /* 0x000fe200078e0047 */
[----:B------:R-:W-:Y:S01]  /*67d0*/  MOV R71, R130 ;  /* 0x0000008200477202 */ /* 0x000fe20000000f00 */
[----:B------:R-:W-:Y:S02]  /*67e0*/  IMAD.MOV.U32 R143, RZ, RZ, R72 ;  /* 0x000000ffff8f7224 */ /* 0x000fe400078e0048 */
[----:B------:R-:W-:-:S02]  /*67f0*/  IMAD.MOV.U32 R132, RZ, RZ, R73 ;  /* 0x000000ffff847224 */ /* 0x000fc400078e0049 */
[----:B------:R-:W-:Y:S01]  /*6800*/  IMAD.MOV.U32 R70, RZ, RZ, R141 ;  /* 0x000000ffff467224 */ /* 0x000fe200078e008d */
[----:B------:R-:W2:Y:S01]  /*6810*/  LDSM.16.M88.4 R72, [R190+UR6+0x2000] ;  /* 0x00200006be48783b */ /* 0x000ea20008000200 */
[----:B-1----:R-:W-:Y:S02]  /*6820*/  IMAD.MOV.U32 R68, RZ, RZ, R139 ;  /* 0x000000ffff447224 */ /* 0x002fe400078e008b */
[----:B------:R-:W-:Y:S02]  /*6830*/  IMAD.MOV.U32 R69, RZ, RZ, R128 ;  /* 0x000000ffff457224 */ /* 0x000fe400078e0080 */
[----:B------:R-:W-:Y:S01]  /*6840*/  IMAD.WIDE R70, R166, 0x2, R70 ;  /* 0x00000002a6467825 */ /* 0x000fe200078e0246 */
[----:B------:R-:W-:-:S03]  /*6850*/  MOV R77, R126 ;  /* 0x0000007e004d7202 */ /* 0x000fc60000000f00 */
[----:B------:R-:W-:Y:S01]  /*6860*/  IMAD.WIDE R68, R166, 0x2, R68 ;  /* 0x00000002a6447825 */ /* 0x000fe200078e0244 */
[----:B------:R-:W-:-:S03]  /*6870*/  MOV R141, R70 ;  /* 0x00000046008d7202 */ /* 0x000fc60000000f00 */
[----:B------:R-:W-:Y:S02]  /*6880*/  IMAD.MOV.U32 R76, RZ, RZ, R137 ;  /* 0x000000ffff4c7224 */ /* 0x000fe400078e0089 */
[----:B------:R-:W-:Y:S02]  /*6890*/  IMAD.MOV.U32 R130, RZ, RZ, R71 ;  /* 0x000000ffff827224 */ /* 0x000fe400078e0047 */
[----:B------:R-:W-:Y:S02]  /*68a0*/  IMAD.MOV.U32 R139, RZ, RZ, R68 ;  /* 0x000000ffff8b7224 */ /* 0x000fe400078e0044 */
[----:B------:R-:W-:Y:S02]  /*68b0*/  IMAD.MOV.U32 R128, RZ, RZ, R69 ;  /* 0x000000ffff807224 */ /* 0x000fe400078e0045 */
[----:B------:R-:W-:Y:S02]  /*68c0*/  IMAD.MOV.U32 R70, RZ, RZ, R135 ;  /* 0x000000ffff467224 */ /* 0x000fe400078e0087 */
[----:B------:R-:W-:-:S02]  /*68d0*/  IMAD.MOV.U32 R71, RZ, RZ, R124 ;  /* 0x000000ffff477224 */ /* 0x000fc400078e007c */
[----:B------:R-:W-:Y:S02]  /*68e0*/  IMAD.MOV.U32 R68, RZ, RZ, R133 ;  /* 0x000000ffff447224 */ /* 0x000fe400078e0085 */
[----:B------:R-:W-:Y:S02]  /*68f0*/  IMAD.MOV.U32 R69, RZ, RZ, R122 ;  /* 0x000000ffff457224 */ /* 0x000fe400078e007a */
[----:B------:R-:W-:-:S04]  /*6900*/  IMAD.WIDE R76, R166, 0x2, R76 ;  /* 0x00000002a64c7825 */ /* 0x000fc800078e024c */
[----:B------:R-:W-:Y:S01]  /*6910*/  IMAD.WIDE R70, R166, 0x2, R70 ;  /* 0x00000002a6467825 */ /* 0x000fe200078e0246 */
[----:B------:R-:W-:-:S03]  /*6920*/  MOV R137, R76 ;  /* 0x0000004c00897202 */ /* 0x000fc60000000f00 */
[----:B------:R-:W-:-:S04]  /*6930*/  IMAD.WIDE R68, R166, 0x2, R68 ;  /* 0x00000002a6447825 */ /* 0x000fc800078e0244 */
[----:B------:R-:W-:Y:S02]  /*6940*/  IMAD.MOV.U32 R126, RZ, RZ, R77 ;  /* 0x000000ffff7e7224 */ /* 0x000fe400078e004d */
[----:B------:R-:W1:Y:S01]  /*6950*/  LDSM.16.MT88.4 R76, [R186+0x4200] ;  /* 0x00420000ba4c783b */ /* 0x000e620000004200 */
[----:B------:R-:W-:Y:S01]  /*6960*/  IMAD.MOV.U32 R135, RZ, RZ, R70 ;  /* 0x000000ffff877224 */ /* 0x000fe200078e0046 */
[----:B------:R-:W-:Y:S01]  /*6970*/  MOV R122, R69 ;  /* 0x00000045007a7202 */ /* 0x000fe20000000f00 */
[----:B------:R-:W-:Y:S02]  /*6980*/  IMAD.MOV.U32 R124, RZ, RZ, R71 ;  /* 0x000000ffff7c7224 */ /* 0x000fe400078e0047 */
[----:B------:R-:W-:Y:S01]  /*6990*/  IMAD.MOV.U32 R133, RZ, RZ, R68 ;  /* 0x000000ffff857224 */ /* 0x000fe200078e0044 */
[----:B------:R-:W-:Y:S01]  /*69a0*/  MOV R68, R127 ;  /* 0x0000007f00447202 */ /* 0x000fe20000000f00 */
[----:B------:R-:W-:Y:S02]  /*69b0*/  IMAD.MOV.U32 R70, RZ, RZ, R129 ;  /* 0x000000ffff467224 */ /* 0x000fe400078e0081 */
[----:B------:R-:W-:-:S02]  /*69c0*/  IMAD.MOV.U32 R71, RZ, RZ, R118 ;  /* 0x000000ffff477224 */ /* 0x000fc400078e0076 */
[----:B------:R-:W-:Y:S02]  /*69d0*/  IMAD.MOV.U32 R69, RZ, RZ, R116 ;  /* 0x000000ffff457224 */ /* 0x000fe400078e0074 */
[----:B------:R-:W-:-:S04]  /*69e0*/  IMAD.WIDE R70, R166, 0x2, R70 ;  /* 0x00000002a6467825 */ /* 0x000fc800078e0246 */
[----:B------:R-:W-:Y:S01]  /*69f0*/  IMAD.WIDE R68, R166, 0x2, R68 ;  /* 0x00000002a6447825 */ /* 0x000fe200078e0244 */
[----:B------:R-:W-:-:S03]  /*6a00*/  MOV R118, R71 ;  /* 0x0000004700767202 */ /* 0x000fc60000000f00 */
[----:B------:R-:W-:Y:S02]  /*6a10*/  IMAD.MOV.U32 R129, RZ, RZ, R70 ;  /* 0x000000ffff817224 */ /* 0x000fe400078e0046 */
[----:B------:R-:W-:Y:S02]  /*6a20*/  IMAD.MOV.U32 R127, RZ, RZ, R68 ;  /* 0x000000ffff7f7224 */ /* 0x000fe400078e0044 */
[----:B------:R-:W-:Y:S02]  /*6a30*/  IMAD.MOV.U32 R116, RZ, RZ, R69 ;  /* 0x000000ffff747224 */ /* 0x000fe400078e0045 */
[----:B0-----:R-:W-:Y:S01]  /*6a40*/  HMMA.16816.F32.BF16 R68, R64, R56, R60 ;  /* 0x000000384044723c */ /* 0x001fe2000004183c */
[----:B------:R-:W-:Y:S02]  /*6a50*/  IMAD.MOV.U32 R84, RZ, RZ, R131 ;  /* 0x000000ffff547224 */ /* 0x000fe400078e0083 */
[----:B------:R-:W-:-:S04]  /*6a60*/  IMAD.MOV.U32 R85, RZ, RZ, R120 ;  /* 0x000000ffff557224 */ /* 0x000fc800078e0078 */
[----:B------:R-:W-:Y:S01]  /*6a70*/  IMAD.MOV.U32 R62, RZ, RZ, R125 ;  /* 0x000000ffff3e7224 */ /* 0x000fe200078e007d */
[----:B------:R-:W-:Y:S01]  /*6a80*/  MOV R60, R123 ;  /* 0x0000007b003c7202 */ /* 0x000fe20000000f00 */
[----:B------:R-:W-:Y:S02]  /*6a90*/  IMAD.MOV.U32 R63, RZ, RZ, R114 ;  /* 0x000000ffff3f7224 */ /* 0x000fe400078e0072 */
[----:B------:R-:W-:Y:S02]  /*6aa0*/  IMAD.MOV.U32 R61, RZ, RZ, R112 ;  /* 0x000000ffff3d7224 */ /* 0x000fe400078e0070 */
[----:B------:R-:W-:Y:S01]  /*6ab0*/  IMAD.WIDE R62, R166, 0x2, R62 ;  /* 0x00000002a63e7825 */ /* 0x000fe200078e023e */
[----:B------:R-:W-:-:S03]  /*6ac0*/  LOP3.LUT R187, R190, 0x40, RZ, 0x3c, !PT ;  /* 0x00000040bebb7812 */ /* 0x000fc600078e3cff */
[----:B------:R-:W-:-:S04]  /*6ad0*/  IMAD.WIDE R84, R166, 0x2, R84 ;  /* 0x00000002a6547825 */ /* 0x000fc800078e0254 */
[----:B------:R-:W-:Y:S01]  /*6ae0*/  IMAD.WIDE R60, R166, 0x2, R60 ;  /* 0x00000002a63c7825 */ /* 0x000fe200078e023c */
[----:B------:R-:W-:-:S03]  /*6af0*/  MOV R114, R63 ;  /* 0x0000003f00727202 */ /* 0x000fc60000000f00 */
[----:B------:R-:W-:Y:S02]  /*6b00*/  IMAD.MOV.U32 R56, RZ, RZ, R121 ;  /* 0x000000ffff387224 */ /* 0x000fe400078e0079 */
[----:B------:R-:W-:Y:S02]  /*6b10*/  IMAD.MOV.U32 R57, RZ, RZ, R110 ;  /* 0x000000ffff397224 */ /* 0x000fe400078e006e */
[----:B------:R-:W-:Y:S02]  /*6b20*/  IMAD.MOV.U32 R125, RZ, RZ, R62 ;  /* 0x000000ffff7d7224 */ /* 0x000fe400078e003e */
[----:B------:R-:W-:Y:S02]  /*6b30*/  IMAD.MOV.U32 R123, RZ, RZ, R60 ;  /* 0x000000ffff7b7224 */ /* 0x000fe400078e003c */
[----:B------:R-:W-:Y:S02]  /*6b40*/  IMAD.MOV.U32 R112, RZ, RZ, R61 ;  /* 0x000000ffff707224 */ /* 0x000fe400078e003d */
[----:B------:R-:W-:Y:S01]  /*6b50*/  IMAD.MOV.U32 R131, RZ, RZ, R84 ;  /* 0x000000ffff837224 */ /* 0x000fe200078e0054 */
[----:B--2---:R-:W-:Y:S01]  /*6b60*/  HMMA.16816.F32.BF16 R60, R64, R72, R80 ;  /* 0x00000048403c723c */ /* 0x004fe20000041850 */
[----:B------:R-:W-:Y:S01]  /*6b70*/  IMAD.MOV.U32 R120, RZ, RZ, R85 ;  /* 0x000000ffff787224 */ /* 0x000fe200078e0055 */
[----:B------:R-:W-:Y:S01]  /*6b80*/  LDSM.16.MT88.4 R64, [R186+0x4400] ;  /* 0x00440000ba40783b */ /* 0x000fe20000004200 */
[----:B------:R-:W-:-:S03]  /*6b90*/  IMAD.WIDE R56, R166, 0x2, R56 ;  /* 0x00000002a6387825 */ /* 0x000fc600078e0238 */
[----:B------:R-:W0:Y:S01]  /*6ba0*/  LDSM.16.M88.4 R84, [R187+UR6] ;  /* 0x00000006bb54783b */ /* 0x000e220008000200 */
[----:B------:R-:W-:Y:S01]  /*6bb0*/  IMAD.MOV.U32 R110, RZ, RZ, R57 ;  /* 0x000000ffff6e7224 */ /* 0x000fe200078e0039 */
[----:B------:R-:W-:Y:S01]  /*6bc0*/  MOV R57, R104 ;  /* 0x0000006800397202 */ /* 0x000fe20000000f00 */
[----:B------:R-:W-:Y:S02]  /*6bd0*/  IMAD.MOV.U32 R121, RZ, RZ, R56 ;  /* 0x000000ffff797224 */ /* 0x000fe400078e0038 */
[----:B------:R-:W-:Y:S02]  /*6be0*/  IMAD.MOV.U32 R72, RZ, RZ, R117 ;  /* 0x000000ffff487224 */ /* 0x000fe400078e0075 */
[----:B------:R-:W-:Y:S02]  /*6bf0*/  IMAD.MOV.U32 R73, RZ, RZ, R106 ;  /* 0x000000ffff497224 */ /* 0x000fe400078e006a */
[----:B------:R-:W-:Y:S02]  /*6c00*/  IMAD.MOV.U32 R56, RZ, RZ, R115 ;  /* 0x000000ffff387224 */ /* 0x000fe400078e0073 */
[----:B------:R-:W-:-:S04]  /*6c10*/  IMAD.WIDE R72, R166, 0x2, R72 ;  /* 0x00000002a6487825 */ /* 0x000fc800078e0248 */
[----:B------:R-:W-:-:S04]  /*6c20*/  IMAD.WIDE R56, R166, 0x2, R56 ;  /* 0x00000002a6387825 */ /* 0x000fc800078e0238 */
[----:B------:R-:W-:Y:S02]  /*6c30*/  IMAD.MOV.U32 R117, RZ, RZ, R72 ;  /* 0x000000ffff757224 */ /* 0x000fe400078e0048 */
[----:B------:R-:W-:Y:S01]  /*6c40*/  IMAD.MOV.U32 R106, RZ, RZ, R73 ;  /* 0x000000ffff6a7224 */ /* 0x000fe200078e0049 */
[----:B------:R-:W-:Y:S01]  /*6c50*/  MOV R115, R56 ;  /* 0x0000003800737202 */ /* 0x000fe20000000f00 */
[----:B------:R-:W-:Y:S02]  /*6c60*/  IMAD.MOV.U32 R72, RZ, RZ, R109 ;  /* 0x000000ffff487224 */ /* 0x000fe400078e006d */
[----:B------:R-:W-:Y:S02]  /*6c70*/  IMAD.MOV.U32 R73, RZ, RZ, R98 ;  /* 0x000000ffff497224 */ /* 0x000fe400078e0062 */
[----:B------:R-:W-:Y:S02]  /*6c80*/  IMAD.MOV.U32 R104, RZ, RZ, R57 ;  /* 0x000000ffff687224 */ /* 0x000fe400078e0039 */
[----:B-1----:R-:W-:Y:S01]  /*6c90*/  HMMA.16816.F32.BF16 R56, R76, R58, R68 ;  /* 0x0000003a4c38723c */ /* 0x002fe20000041844 */
[----:B------:R-:W1:Y:S01]  /*6ca0*/  LDSM.16.M88.4 R68, [R187+UR6+0x2000] ;  /* 0x00200006bb44783b */ /* 0x000e620008000200 */
[----:B------:R-:W-:Y:S01]  /*6cb0*/  IMAD.WIDE R72, R166, 0x2, R72 ;  /* 0x00000002a6487825 */ /* 0x000fe200078e0248 */
[----:B------:R-:W-:-:S03]  /*6cc0*/  MOV R80, R119 ;  /* 0x0000007700507202 */ /* 0x000fc60000000f00 */
[----:B------:R-:W-:Y:S01]  /*6cd0*/  IMAD.MOV.U32 R81, RZ, RZ, R108 ;  /* 0x000000ffff517224 */ /* 0x000fe200078e006c */
[----:B------:R-:W-:Y:S01]  /*6ce0*/  HMMA.16816.F32.BF16 R60, R76, R74, R60 ;  /* 0x0000004a4c3c723c */ /* 0x000fe2000004183c */
[----:B------:R-:W-:Y:S02]  /*6cf0*/  IMAD.MOV.U32 R109, RZ, RZ, R72 ;  /* 0x000000ffff6d7224 */ /* 0x000fe400078e0048 */
[----:B------:R-:W-:Y:S02]  /*6d00*/  IMAD.MOV.U32 R98, RZ, RZ, R73 ;  /* 0x000000ffff627224 */ /* 0x000fe400078e0049 */
[----:B------:R-:W2:Y:S01]  /*6d10*/  LDSM.16.MT88.4 R72, [R186+0x4600] ;  /* 0x00460000ba48783b */ /* 0x000ea20000004200 */
[----:B------:R-:W-:-:S04]  /*6d20*/  IMAD.WIDE R80, R166, 0x2, R80 ;  /* 0x00000002a6507825 */ /* 0x000fc800078e0250 */
[----:B------:R-:W-:Y:S01]  /*6d30*/  IMAD.MOV.U32 R108, RZ, RZ, R81 ;  /* 0x000000ffff6c7224 */ /* 0x000fe200078e0051 */
[----:B------:R-:W-:Y:S01]  /*6d40*/  MOV R81, R100 ;  /* 0x0000006400517202 */ /* 0x000fe20000000f00 */
[----:B------:R-:W-:Y:S02]  /*6d50*/  IMAD.MOV.U32 R119, RZ, RZ, R80 ;  /* 0x000000ffff777224 */ /* 0x000fe400078e0050 */
[----:B------:R-:W-:-:S04]  /*6d60*/  IMAD.MOV.U32 R80, RZ, RZ, R111 ;  /* 0x000000ffff507224 */ /* 0x000fc800078e006f */
[----:B------:R-:W-:Y:S01]  /*6d70*/  IMAD.WIDE R80, R166, 0x2, R80 ;  /* 0x00000002a6507825 */ /* 0x000fe200078e0250 */
[----:B0-----:R-:W-:Y:S03]  /*6d80*/  HMMA.16816.F32.BF16 R56, R64, R84, R56 ;  /* 0x000000544038723c */ /* 0x001fe60000041838 */
[----:B------:R-:W-:Y:S01]  /*6d90*/  IMAD.MOV.U32 R100, RZ, RZ, R81 ;  /* 0x000000ffff647224 */ /* 0x000fe200078e0051 */
[----:B------:R-:W-:Y:S01]  /*6da0*/  MOV R111, R80 ;  /* 0x00000050006f7202 */ /* 0x000fe20000000f00 */
[----:B------:R-:W-:Y:S01]  /*6db0*/  IMAD.MOV.U32 R80, RZ, RZ, R107 ;  /* 0x000000ffff507224 */ /* 0x000fe200078e006b */
[----:B------:R-:W-:Y:S01]  /*6dc0*/  MOV R81, R96 ;  /* 0x0000006000517202 */ /* 0x000fe20000000f00 */
[----:B------:R-:W-:Y:S02]  /*6dd0*/  IMAD.MOV.U32 R78, RZ, RZ, R105 ;  /* 0x000000ffff4e7224 */ /* 0x000fe400078e0069 */
[----:B------:R-:W-:-:S02]  /*6de0*/  IMAD.MOV.U32 R79, RZ, RZ, R94 ;  /* 0x000000ffff4f7224 */ /* 0x000fc400078e005e */
[----:B------:R-:W-:-:S04]  /*6df0*/  IMAD.WIDE R80, R166, 0x2, R80 ;  /* 0x00000002a6507825 */ /* 0x000fc800078e0250 */
[----:B------:R-:W-:Y:S02]  /*6e00*/  IMAD.MOV.U32 R76, RZ, RZ, R103 ;  /* 0x000000ffff4c7224 */ /* 0x000fe400078e0067 */
[----:B------:R-:W-:Y:S01]  /*6e10*/  IMAD.MOV.U32 R77, RZ, RZ, R92 ;  /* 0x000000ffff4d7224 */ /* 0x000fe200078e005c */
[----:B------:R-:W-:Y:S01]  /*6e20*/  MOV R107, R80 ;  /* 0x00000050006b7202 */ /* 0x000fe20000000f00 */
[----:B------:R-:W-:-:S04]  /*6e30*/  IMAD.WIDE R78, R166, 0x2, R78 ;  /* 0x00000002a64e7825 */ /* 0x000fc800078e024e */
[----:B------:R-:W-:-:S04]  /*6e40*/  IMAD.WIDE R76, R166, 0x2, R76 ;  /* 0x00000002a64c7825 */ /* 0x000fc800078e024c */
[----:B------:R-:W-:Y:S02]  /*6e50*/  IMAD.MOV.U32 R96, RZ, RZ, R81 ;  /* 0x000000ffff607224 */ /* 0x000fe400078e0051 */
[----:B------:R-:W-:Y:S02]  /*6e60*/  IMAD.MOV.U32 R82, RZ, RZ, R113 ;  /* 0x000000ffff527224 */ /* 0x000fe400078e0071 */
[----:B------:R-:W-:Y:S02]  /*6e70*/  IMAD.MOV.U32 R83, RZ, RZ, R102 ;  /* 0x000000ffff537224 */ /* 0x000fe400078e0066 */
[----:B------:R-:W-:Y:S02]  /*6e80*/  IMAD.MOV.U32 R80, RZ, RZ, R101 ;  /* 0x000000ffff507224 */ /* 0x000fe400078e0065 */
[----:B------:R-:W-:Y:S01]  /*6e90*/  IMAD.MOV.U32 R81, RZ, RZ, R90 ;  /* 0x000000ffff517224 */ /* 0x000fe200078e005a */
[----:B------:R-:W-:Y:S01]  /*6ea0*/  MOV R92, R77 ;  /* 0x0000004d005c7202 */ /* 0x000fe20000000f00 */
[----:B------:R-:W-:-:S02]  /*6eb0*/  IMAD.MOV.U32 R105, RZ, RZ, R78 ;  /* 0x000000ffff697224 */ /* 0x000fc400078e004e */
[----:B------:R-:W-:Y:S02]  /*6ec0*/  IMAD.MOV.U32 R94, RZ, RZ, R79 ;  /* 0x000000ffff5e7224 */ /* 0x000fe400078e004f */
[----:B------:R-:W-:Y:S01]  /*6ed0*/  IMAD.MOV.U32 R103, RZ, RZ, R76 ;  /* 0x000000ffff677224 */ /* 0x000fe200078e004c */
[----:B------:R-:W-:Y:S01]  /*6ee0*/  MOV R76, R97 ;  /* 0x00000061004c7202 */ /* 0x000fe20000000f00 */
[C---:B------:R-:W-:Y:S01]  /*6ef0*/  IMAD.WIDE R82, R166.reuse, 0x2, R82 ;  /* 0x00000002a6527825 */ /* 0x040fe200078e0252 */
[----:B-1----:R-:W-:Y:S01]  /*6f00*/  HMMA.16816.F32.BF16 R64, R64, R68, R60 ;  /* 0x000000444040723c */ /* 0x002fe2000004183c */
[----:B------:R-:W-:Y:S02]  /*6f10*/  LDSM.16.MT88.4 R60, [R186+0x4800] ;  /* 0x00480000ba3c783b */ /* 0x000fe40000004200 */
[----:B------:R-:W-:-:S04]  /*6f20*/  IMAD.WIDE R80, R166, 0x2, R80 ;  /* 0x00000002a6507825 */ /* 0x000fc800078e0250 */
[----:B------:R-:W-:Y:S02]  /*6f30*/  IMAD.MOV.U32 R78, RZ, RZ, R99 ;  /* 0x000000ffff4e7224 */ /* 0x000fe400078e0063 */
[----:B------:R-:W-:Y:S02]  /*6f40*/  IMAD.MOV.U32 R79, RZ, RZ, R88 ;  /* 0x000000ffff4f7224 */ /* 0x000fe400078e0058 */
[----:B------:R-:W-:Y:S02]  /*6f50*/  IMAD.MOV.U32 R77, RZ, RZ, R54 ;  /* 0x000000ffff4d7224 */ /* 0x000fe400078e0036 */
[----:B------:R-:W-:-:S04]  /*6f60*/  IMAD.WIDE R78, R166, 0x2, R78 ;  /* 0x00000002a64e7825 */ /* 0x000fc800078e024e */
[----:B------:R-:W-:Y:S02]  /*6f70*/  IMAD.MOV.U32 R113, RZ, RZ, R82 ;  /* 0x000000ffff717224 */ /* 0x000fe400078e0052 */
[----:B------:R-:W-:Y:S02]  /*6f80*/  IMAD.MOV.U32 R102, RZ, RZ, R83 ;  /* 0x000000ffff667224 */ /* 0x000fe400078e0053 */
[----:B------:R-:W-:-:S04]  /*6f90*/  IMAD.WIDE R76, R166, 0x2, R76 ;  /* 0x00000002a64c7825 */ /* 0x000fc800078e024c */
[----:B------:R-:W-:Y:S02]  /*6fa0*/  IMAD.MOV.U32 R101, RZ, RZ, R80 ;  /* 0x000000ffff657224 */ /* 0x000fe400078e0050 */
[----:B------:R-:W-:Y:S02]  /*6fb0*/  IMAD.MOV.U32 R90, RZ, RZ, R81 ;  /* 0x000000ffff5a7224 */ /* 0x000fe400078e0051 */
[----:B------:R-:W0:Y:S01]  /*6fc0*/  LDSM.16.M88.4 R80, [R190+UR6+0x80] ;  /* 0x00008006be50783b */ /* 0x000e220008000200 */
[----:B------:R-:W-:Y:S01]  /*6fd0*/  IMAD.MOV.U32 R99, RZ, RZ, R78 ;  /* 0x000000ffff637224 */ /* 0x000fe200078e004e */
[----:B------:R-:W-:Y:S01]  /*6fe0*/  MOV R88, R79 ;  /* 0x0000004f00587202 */ /* 0x000fe20000000f00 */
[----:B------:R-:W-:Y:S01]  /*6ff0*/  IMAD.MOV.U32 R97, RZ, RZ, R76 ;  /* 0x000000ffff617224 */ /* 0x000fe200078e004c */
[----:B--2---:R-:W-:Y:S01]  /*7000*/  HMMA.16816.F32.BF16 R84, R72, R86, R56 ;  /* 0x000000564854723c */ /* 0x004fe20000041838 */
[----:B------:R-:W-:Y:S01]  /*7010*/  IMAD.MOV.U32 R68, RZ, RZ, R91 ;  /* 0x000000ffff447224 */ /* 0x000fe200078e005b */
[----:B------:R-:W-:Y:S01]  /*7020*/  MOV R76, R93 ;  /* 0x0000005d004c7202 */ /* 0x000fe20000000f00 */
[----:B------:R-:W-:Y:S01]  /*7030*/  IMAD.MOV.U32 R69, RZ, RZ, R48 ;  /* 0x000000ffff457224 */ /* 0x000fe200078e0030 */
[----:B------:R-:W1:Y:S01]  /*7040*/  LDSM.16.M88.4 R56, [R190+UR6+0x2080] ;  /* 0x00208006be38783b */ /* 0x000e620008000200 */
[----:B------:R-:W-:-:S02]  /*7050*/  IMAD.MOV.U32 R54, RZ, RZ, R77 ;  /* 0x000000ffff367224 */ /* 0x000fc400078e004d */
[----:B------:R-:W-:Y:S02]  /*7060*/  IMAD.MOV.U32 R78, RZ, RZ, R95 ;  /* 0x000000ffff4e7224 */ /* 0x000fe400078e005f */
[----:B------:R-:W-:Y:S02]  /*7070*/  IMAD.MOV.U32 R79, RZ, RZ, R52 ;  /* 0x000000ffff4f7224 */ /* 0x000fe400078e0034 */
[----:B------:R-:W-:Y:S02]  /*7080*/  IMAD.MOV.U32 R77, RZ, RZ, R50 ;  /* 0x000000ffff4d7224 */ /* 0x000fe400078e0032 */
[----:B------:R-:W-:-:S04]  /*7090*/  IMAD.WIDE R68, R166, 0x2, R68 ;  /* 0x00000002a6447825 */ /* 0x000fc800078e0244 */
[----:B------:R-:W-:-:S04]  /*70a0*/  IMAD.WIDE R78, R166, 0x2, R78 ;  /* 0x00000002a64e7825 */ /* 0x000fc800078e024e */
[----:B------:R-:W-:Y:S01]  /*70b0*/  IMAD.WIDE R76, R166, 0x2, R76 ;  /* 0x00000002a64c7825 */ /* 0x000fe200078e024c */
[----:B------:R-:W-:-:S03]  /*70c0*/  MOV R52, R79 ;  /* 0x0000004f00347202 */ /* 0x000fc60000000f00 */
[----:B------:R-:W-:Y:S01]  /*70d0*/  IMAD.MOV.U32 R48, RZ, RZ, R69 ;  /* 0x000000ffff307224 */ /* 0x000fe200078e0045 */
[----:B------:R-:W-:Y:S01]  /*70e0*/  MOV R69, R42 ;  /* 0x0000002a00457202 */ /* 0x000fe20000000f00 */
[----:B------:R-:W-:Y:S01]  /*70f0*/  IMAD.MOV.U32 R95, RZ, RZ, R78 ;  /* 0x000000ffff5f7224 */ /* 0x000fe200078e004e */
[----:B------:R-:W-:Y:S01]  /*7100*/  MOV R78, R89 ;  /* 0x00000059004e7202 */ /* 0x000fe20000000f00 */
[----:B------:R-:W-:Y:S02]  /*7110*/  IMAD.MOV.U32 R91, RZ, RZ, R68 ;  /* 0x000000ffff5b7224 */ /* 0x000fe400078e0044 */
[----:B------:R-:W-:Y:S02]  /*7120*/  IMAD.MOV.U32 R93, RZ, RZ, R76 ;  /* 0x000000ffff5d7224 */ /* 0x000fe400078e004c */
[----:B------:R-:W-:Y:S02]  /*7130*/  IMAD.MOV.U32 R50, RZ, RZ, R77 ;  /* 0x000000ffff327224 */ /* 0x000fe400078e004d */
[----:B------:R-:W-:-:S02]  /*7140*/  IMAD.MOV.U32 R68, RZ, RZ, R53 ;  /* 0x000000ffff447224 */ /* 0x000fc400078e0035 */
[----:B------:R-:W-:Y:S02]  /*7150*/  IMAD.MOV.U32 R79, RZ, RZ, R46 ;  /* 0x000000ffff4f7224 */ /* 0x000fe400078e002e */
[----:B------:R-:W-:Y:S02]  /*7160*/  IMAD.MOV.U32 R76, RZ, RZ, R55 ;  /* 0x000000ffff4c7224 */ /* 0x000fe400078e0037 */
[----:B------:R-:W-:Y:S02]  /*7170*/  IMAD.MOV.U32 R77, RZ, RZ, R44 ;  /* 0x000000ffff4d7224 */ /* 0x000fe400078e002c */
[C---:B------:R-:W-:Y:S01]  /*7180*/  IMAD.WIDE R68, R166.reuse, 0x2, R68 ;  /* 0x00000002a6447825 */ /* 0x040fe200078e0244 */
[----:B------:R-:W-:Y:S03]  /*7190*/  HMMA.16816.F32.BF16 R64, R72, R70, R64 ;  /* 0x000000464840723c */ /* 0x000fe60000041840 */
[----:B------:R-:W-:-:S04]  /*71a0*/  IMAD.WIDE R78, R166, 0x2, R78 ;  /* 0x00000002a64e7825 */ /* 0x000fc800078e024e */
[----:B------:R-:W-:Y:S01]  /*71b0*/  IMAD.WIDE R76, R166, 0x2, R76 ;  /* 0x00000002a64c7825 */ /* 0x000fe200078e024c */
[----:B------:R-:W-:Y:S02]  /*71c0*/  MOV R53, R68 ;  /* 0x0000004400357202 */ /* 0x000fe40000000f00 */
[----:B------:R-:W-:Y:S01]  /*71d0*/  MOV R71, R38 ;  /* 0x0000002600477202 */ /* 0x000fe20000000f00 */
[----:B------:R-:W-:Y:S02]  /*71e0*/  IMAD.MOV.U32 R42, RZ, RZ, R69 ;  /* 0x000000ffff2a7224 */ /* 0x000fe400078e0045 */
[----:B------:R-:W-:Y:S02]  /*71f0*/  IMAD.MOV.U32 R89, RZ, RZ, R78 ;  /* 0x000000ffff597224 */ /* 0x000fe400078e004e */
[----:B------:R-:W-:Y:S02]  /*7200*/  IMAD.MOV.U32 R46, RZ, RZ, R79 ;  /* 0x000000ffff2e7224 */ /* 0x000fe400078e004f */
[----:B------:R-:W-:-:S02]  /*7210*/  IMAD.MOV.U32 R55, RZ, RZ, R76 ;  /* 0x000000ffff377224 */ /* 0x000fc400078e004c */
[----:B------:R-:W-:Y:S02]  /*7220*/  IMAD.MOV.U32 R44, RZ, RZ, R77 ;  /* 0x000000ffff2c7224 */ /* 0x000fe400078e004d */
[----:B------:R-:W-:Y:S01]  /*7230*/  IMAD.MOV.U32 R70, RZ, RZ, R49 ;  /* 0x000000ffff467224 */ /* 0x000fe200078e0031 */
[----:B------:R-:W2:Y:S01]  /*7240*/  LDSM.16.MT88.4 R76, [R186+0x4a00] ;  /* 0x004a0000ba4c783b */ /* 0x000ea20000004200 */
[----:B------:R-:W-:Y:S02]  /*7250*/  IMAD.MOV.U32 R68, RZ, RZ, R47 ;  /* 0x000000ffff447224 */ /* 0x000fe400078e002f */
[----:B------:R-:W-:Y:S02]  /*7260*/  IMAD.MOV.U32 R69, RZ, RZ, R36 ;  /* 0x000000ffff457224 */ /* 0x000fe400078e0024 */
        /* <DEDUP_REMOVED lines=11> */
[----:B------:R-:W-:Y:S02]  /*7320*/  IMAD.MOV.U32 R71, RZ, RZ, R32 ;  /* 0x000000ffff477224 */ /* 0x000fe400078e0020 */
[----:B------:R-:W-:-:S04]  /*7330*/  IMAD.WIDE R72, R166, 0x2, R72 ;  /* 0x00000002a6487825 */ /* 0x000fc800078e0248 */
[C---:B------:R-:W-:Y:S01]  /*7340*/  IMAD.WIDE R68, R166.reuse, 0x2, R68 ;  /* 0x00000002a6447825 */ /* 0x040fe200078e0244 */
[----:B0-----:R-:W-:Y:S03]  /*7350*/  HMMA.16816.F32.BF16 R84, R60, R80, R84 ;  /* 0x000000503c54723c */ /* 0x001fe60000041854 */
[----:B------:R-:W-:Y:S01]  /*7360*/  IMAD.WIDE R70, R166, 0x2, R70 ;  /* 0x00000002a6467825 */ /* 0x000fe200078e0246 */
[----:B------:R-:W-:-:S03]  /*7370*/  MOV R30, R69 ;  /* 0x00000045001e7202 */ /* 0x000fc60000000f00 */
[----:B------:R-:W-:Y:S01]  /*7380*/  IMAD.MOV.U32 R40, RZ, RZ, R73 ;  /* 0x000000ffff287224 */ /* 0x000fe200078e0049 */
[----:B------:R-:W-:Y:S01]  /*7390*/  MOV R73, R34 ;  /* 0x0000002200497202 */ /* 0x000fe20000000f00 */
        /* <DEDUP_REMOVED lines=8> */
[----:B------:R-:W-:Y:S01]  /*7420*/  IMAD.MOV.U32 R69, RZ, RZ, R26 ;  /* 0x000000ffff457224 */ /* 0x000fe200078e001a */
[----:B-1----:R-:W-:Y:S01]  /*7430*/  HMMA.16816.F32.BF16 R60, R60, R56, R64 ;  /* 0x000000383c3c723c */ /* 0x002fe20000041840 */
[C---:B------:R-:W-:Y:S01]  /*7440*/  IMAD.WIDE R72, R166.reuse, 0x2, R72 ;  /* 0x00000002a6487825 */ /* 0x040fe200078e0248 */
[----:B------:R-:W-:Y:S03]  /*7450*/  LDSM.16.MT88.4 R64, [R186+0x4c00] ;  /* 0x004c0000ba40783b */ /* 0x000fe60000004200 */
[----:B------:R-:W-:-:S04]  /*7460*/  IMAD.WIDE R70, R166, 0x2, R70 ;  /* 0x00000002a6467825 */ /* 0x000fc800078e0246 */
[----:B------:R-:W-:Y:S01]  /*7470*/  IMAD.WIDE R68, R166, 0x2, R68 ;  /* 0x00000002a6447825 */ /* 0x000fe200078e0244 */
[----:B------:R-:W-:-:S03]  /*7480*/  MOV R45, R72 ;  /* 0x00000048002d7202 */ /* 0x000fc60000000f00 */
[----:B------:R-:W-:Y:S01]  /*7490*/  IMAD.MOV.U32 R34, RZ, RZ, R73 ;  /* 0x000000ffff227224 */ /* 0x000fe200078e0049 */
[----:B------:R-:W-:Y:S01]  /*74a0*/  MOV R26, R69 ;  /* 0x00000045001a7202 */ /* 0x000fe20000000f00 */
[----:B------:R-:W0:Y:S01]  /*74b0*/  LDSM.16.M88.4 R72, [R187+UR6+0x80] ;  /* 0x00008006bb48783b */ /* 0x000e220008000200 */
[----:B------:R-:W-:Y:S01]  /*74c0*/  IMAD.MOV.U32 R39, RZ, RZ, R70 ;  /* 0x000000ffff277224 */ /* 0x000fe200078e0046 */
[----:B------:R-:W-:Y:S01]  /*74d0*/  MOV R56, R35 ;  /* 0x0000002300387202 */ /* 0x000fe20000000f00 */
[----:B------:R-:W-:Y:S02]  /*74e0*/  IMAD.MOV.U32 R28, RZ, RZ, R71 ;  /* 0x000000ffff1c7224 */ /* 0x000fe400078e0047 */
[----:B------:R-:W-:Y:S02]  /*74f0*/  IMAD.MOV.U32 R37, RZ, RZ, R68 ;  /* 0x000000ffff257224 */ /* 0x000fe400078e0044 */
[----:B------:R-:W1:Y:S01]  /*7500*/  LDSM.16.M88.4 R68, [R187+UR6+0x2080] ;  /* 0x00208006bb44783b */ /* 0x000e620008000200 */
[----:B------:R-:W-:-:S02]  /*7510*/  IMAD.MOV.U32 R57, RZ, RZ, R24 ;  /* 0x000000ffff397224 */ /* 0x000fc400078e0018 */
[----:B------:R-:W-:Y:S01]  /*7520*/  IMAD.WIDE R56, R166, 0x2, R56 ;  /* 0x00000002a6387825 */ /* 0x000fe200078e0238 */
[----:B--2---:R-:W-:Y:S03]  /*7530*/  HMMA.16816.F32.BF16 R84, R76, R82, R84 ;  /* 0x000000524c54723c */ /* 0x004fe60000041854 */
[----:B------:R-:W-:Y:S02]  /*7540*/  IMAD.MOV.U32 R35, RZ, RZ, R56 ;  /* 0x000000ffff237224 */ /* 0x000fe400078e0038 */
[----:B------:R-:W-:Y:S02]  /*7550*/  IMAD.MOV.U32 R24, RZ, RZ, R57 ;  /* 0x000000ffff187224 */ /* 0x000fe400078e0039 */
[----:B------:R-:W-:Y:S02]  /*7560*/  IMAD.MOV.U32 R56, RZ, RZ, R29 ;  /* 0x000000ffff387224 */ /* 0x000fe400078e001d */
[----:B------:R-:W-:Y:S01]  /*7570*/  IMAD.MOV.U32 R57, RZ, RZ, R18 ;  /* 0x000000ffff397224 */ /* 0x000fe200078e0012 */
[----:B------:R-:W-:Y:S01]  /*7580*/  MOV R80, R31 ;  /* 0x0000001f00507202 */ /* 0x000fe20000000f00 */
[----:B------:R-:W-:-:S02]  /*7590*/  IMAD.MOV.U32 R82, RZ, RZ, R33 ;  /* 0x000000ffff527224 */ /* 0x000fc400078e0021 */
[----:B------:R-:W-:Y:S02]  /*75a0*/  IMAD.MOV.U32 R83, RZ, RZ, R22 ;  /* 0x000000ffff537224 */ /* 0x000fe400078e0016 */
[----:B------:R-:W-:Y:S02]  /*75b0*/  IMAD.MOV.U32 R81, RZ, RZ, R20 ;  /* 0x000000ffff517224 */ /* 0x000fe400078e0014 */
[C---:B------:R-:W-:Y:S01]  /*75c0*/  IMAD.WIDE R56, R166.reuse, 0x2, R56 ;  /* 0x00000002a6387825 */ /* 0x040fe200078e0238 */
[----:B------:R-:W-:Y:S03]  /*75d0*/  HMMA.16816.F32.BF16 R60, R76, R58, R60 ;  /* 0x0000003a4c3c723c */ /* 0x000fe6000004183c */
[----:B------:R-:W-:-:S04]  /*75e0*/  IMAD.WIDE R82, R166, 0x2, R82 ;  /* 0x00000002a6527825 */ /* 0x000fc800078e0252 */
[----:B------:R-:W-:-:S04]  /*75f0*/  IMAD.WIDE R80, R166, 0x2, R80 ;  /* 0x00000002a6507825 */ /* 0x000fc800078e0250 */
[----:B------:R-:W-:Y:S01]  /*7600*/  IMAD.MOV.U32 R18, RZ, RZ, R57 ;  /* 0x000000ffff127224 */ /* 0x000fe200078e0039 */
[----:B------:R-:W-:Y:S01]  /*7610*/  MOV R57, R12 ;  /* 0x0000000c00397202 */ /* 0x000fe20000000f00 */
        /* <DEDUP_REMOVED lines=8> */
[----:B------:R-:W2:Y:S01]  /*76a0*/  LDSM.16.MT88.4 R80, [R186+0x4e00] ;  /* 0x004e0000ba50783b */ /* 0x000ea20000004200 */
[----:B------:R-:W-:-:S04]  /*76b0*/  IMAD.WIDE R58, R166, 0x2, R58 ;  /* 0x00000002a63a7825 */ /* 0x000fc800078e023a */
[----:B------:R-:W-:-:S04]  /*76c0*/  IMAD.WIDE R56, R166, 0x2, R56 ;  /* 0x00000002a6387825 */ /* 0x000fc800078e0238 */
        /* <DEDUP_REMOVED lines=8> */
[----:B------:R-:W-:-:S04]  /*7750*/  IMAD.WIDE R58, R166, 0x2, R58 ;  /* 0x00000002a63a7825 */ /* 0x000fc800078e023a */
[----:B------:R-:W-:Y:S01]  /*7760*/  IMAD.WIDE R56, R166, 0x2, R56 ;  /* 0x00000002a6387825 */ /* 0x000fe200078e0238 */
[C---:B0-----:R-:W-:Y:S01]  /*7770*/  HMMA.16816.F32.BF16 R84, R64.reuse, R72, R84 ;  /* 0x000000484054723c */ /* 0x041fe20000041854 */
[----:B------:R-:W-:Y:S02]  /*7780*/  MOV R19, R58 ;  /* 0x0000003a00137202 */ /* 0x000fe40000000f00 */
[----:B------:R-:W-:Y:S02]  /*7790*/  IMAD.MOV.U32 R17, RZ, RZ, R56 ;  /* 0x000000ffff117224 */ /* 0x000fe400078e0038 */
[----:B------:R-:W-:Y:S01]  /*77a0*/  IMAD.MOV.U32 R6, RZ, RZ, R57 ;  /* 0x000000ffff067224 */ /* 0x000fe200078e0039 */
[----:B-1----:R-:W-:Y:S01]  /*77b0*/  HMMA.16816.F32.BF16 R64, R64, R68, R60 ;  /* 0x000000444040723c */ /* 0x002fe2000004183c */
[----:B------:R-:W-:Y:S02]  /*77c0*/  IMAD.MOV.U32 R250, RZ, RZ, R153 ;  /* 0x000000fffffa7224 */ /* 0x000fe400078e0099 */
[----:B------:R-:W-:-:S02]  /*77d0*/  IMAD.MOV.U32 R251, RZ, RZ, R146 ;  /* 0x000000fffffb7224 */ /* 0x000fc400078e0092 */
[----:B------:R-:W-:Y:S02]  /*77e0*/  IMAD.MOV.U32 R8, RZ, RZ, R59 ;  /* 0x000000ffff087224 */ /* 0x000fe400078e003b */
[----:B------:R-:W-:Y:S02]  /*77f0*/  IMAD.MOV.U32 R56, RZ, RZ, R11 ;  /* 0x000000ffff387224 */ /* 0x000fe400078e000b */
[----:B------:R-:W-:Y:S02]  /*7800*/  IMAD.MOV.U32 R57, RZ, RZ, R0 ;  /* 0x000000ffff397224 */ /* 0x000fe400078e0000 */
[----:B------:R-:W-:Y:S02]  /*7810*/  IMAD.MOV.U32 R58, RZ, RZ, R13 ;  /* 0x000000ffff3a7224 */ /* 0x000fe400078e000d */
[----:B------:R-:W-:Y:S02]  /*7820*/  IMAD.MOV.U32 R59, RZ, RZ, R2 ;  /* 0x000000ffff3b7224 */ /* 0x000fe400078e0002 */
[----:B------:R-:W-:-:S04]  /*7830*/  IMAD.WIDE R250, R166, 0x2, R250 ;  /* 0x00000002a6fa7825 */ /* 0x000fc800078e02fa */
[----:B------:R-:W-:-:S04]  /*7840*/  IMAD.WIDE R56, R166, 0x2, R56 ;  /* 0x00000002a6387825 */ /* 0x000fc800078e0238 */
[----:B------:R-:W-:Y:S01]  /*7850*/  IMAD.WIDE R58, R166, 0x2, R58 ;  /* 0x00000002a63a7825 */ /* 0x000fe200078e023a */
[----:B------:R-:W-:Y:S02]  /*7860*/  MOV R0, R57 ;  /* 0x0000003900007202 */ /* 0x000fe40000000f00 */
[----:B------:R-:W-:Y:S01]  /*7870*/  IADD3 R185, R185, -0x1, RZ ;  /* 0xffffffffb9b97810 */ /* 0x000fe20007ffe0ff */
[----:B------:R-:W-:Y:S01]  /*7880*/  IMAD.MOV.U32 R153, RZ, RZ, R250 ;  /* 0x000000ffff997224 */ /* 0x000fe200078e00fa */
[----:B------:R-:W-:Y:S01]  /*7890*/  MOV R250, R151 ;  /* 0x0000009700fa7202 */ /* 0x000fe20000000f00 */
[----:B------:R-:W-:Y:S01]  /*78a0*/  IMAD.MOV.U32 R11, RZ, RZ, R56 ;  /* 0x000000ffff0b7224 */ /* 0x000fe200078e0038 */
[----:B------:R-:W-:Y:S01]  /*78b0*/  MOV R56, R5 ;  /* 0x0000000500387202 */ /* 0x000fe20000000f00 */
[----:B------:R-:W-:Y:S02]  /*78c0*/  IMAD.MOV.U32 R146, RZ, RZ, R251 ;  /* 0x000000ffff927224 */ /* 0x000fe400078e00fb */
[----:B------:R-:W-:-:S02]  /*78d0*/  IMAD.MOV.U32 R13, RZ, RZ, R58 ;  /* 0x000000ffff0d7224 */ /* 0x000fc400078e003a */
[----:B------:R-:W-:Y:S02]  /*78e0*/  IMAD.MOV.U32 R2, RZ, RZ, R59 ;  /* 0x000000ffff027224 */ /* 0x000fe400078e003b */
[----:B------:R-:W-:Y:S02]  /*78f0*/  IMAD.MOV.U32 R251, RZ, RZ, R142 ;  /* 0x000000fffffb7224 */ /* 0x000fe400078e008e */
[----:B------:R-:W-:Y:S02]  /*7900*/  IMAD.MOV.U32 R58, RZ, RZ, R7 ;  /* 0x000000ffff3a7224 */ /* 0x000fe400078e0007 */
[----:B------:R-:W-:Y:S02]  /*7910*/  IMAD.MOV.U32 R59, RZ, RZ, R158 ;  /* 0x000000ffff3b7224 */ /* 0x000fe400078e009e */
[----:B------:R-:W-:Y:S01]  /*7920*/  IMAD.MOV.U32 R57, RZ, RZ, R159 ;  /* 0x000000ffff397224 */ /* 0x000fe200078e009f */
[----:B------:R-:W-:Y:S01]  /*7930*/  MOV R61, R4 ;  /* 0x00000004003d7202 */ /* 0x000fe20000000f00 */
[----:B------:R-:W-:Y:S01]  /*7940*/  IMAD.WIDE R250, R166, 0x2, R250 ;  /* 0x00000002a6fa7825 */ /* 0x000fe200078e02fa */
[----:B------:R-:W-:-:S03]  /*7950*/  ISETP.NE.U32.AND P0, PT, R185, RZ, PT ;  /* 0x000000ffb900720c */ /* 0x000fc60003f05070 */
[----:B------:R-:W-:Y:S02]  /*7960*/  IMAD.MOV.U32 R60, RZ, RZ, R15 ;  /* 0x000000ffff3c7224 */ /* 0x000fe400078e000f */
[----:B------:R-:W-:-:S04]  /*7970*/  IMAD.WIDE R58, R166, 0x2, R58 ;  /* 0x00000002a63a7825 */ /* 0x000fc800078e023a */
[C---:B------:R-:W-:Y:S01]  /*7980*/  IMAD.WIDE R56, R166.reuse, 0x2, R56 ;  /* 0x00000002a6387825 */ /* 0x040fe200078e0238 */
[----:B------:R-:W-:Y:S02]  /*7990*/  MOV R142, R251 ;  /* 0x000000fb008e7202 */ /* 0x000fe40000000f00 */
[----:B------:R-:W-:Y:S01]  /*79a0*/  MOV R76, R27 ;  /* 0x0000001b004c7202 */ /* 0x000fe20000000f00 */
        /* <DEDUP_REMOVED lines=16> */
[----:B------:R-:W-:Y:S01]  /*7ab0*/  IMAD.MOV.U32 R59, RZ, RZ, R160 ;  /* 0x000000ffff3b7224 */ /* 0x000fe200078e00a0 */
[----:B------:R-:W-:Y:S01]  /*7ac0*/  MOV R15, R60 ;  /* 0x0000003c000f7202 */ /* 0x000fe20000000f00 */
[----:B------:R-:W-:Y:S02]  /*7ad0*/  IMAD.MOV.U32 R4, RZ, RZ, R61 ;  /* 0x000000ffff047224 */ /* 0x000fe400078e003d */
[----:B------:R-:W-:Y:S01]  /*7ae0*/  IMAD.WIDE R56, R166, 0x2, R56 ;  /* 0x00000002a6387825 */ /* 0x000fe200078e0238 */
[----:B--2---:R-:W-:Y:S01]  /*7af0*/  HMMA.16816.F32.BF16 R60, R80, R74, R84 ;  /* 0x0000004a503c723c */ /* 0x004fe20000041854 */
[----:B------:R-:W-:-:S02]  /*7b00*/  UIADD3 UR7, UR7, -0x80, URZ ;  /* 0xffffff8007077890 */ /* 0x000fc4000fffe03f */
[----:B------:R-:W-:-:S03]  /*7b10*/  IMAD.WIDE R250, R166, 0x2, R250 ;  /* 0x00000002a6fa7825 */ /* 0x000fc600078e02fa */
[----:B------:R-:W-:Y:S01]  /*7b20*/  HMMA.16816.F32.BF16 R80, R80, R70, R64 ;  /* 0x000000465050723c */ /* 0x000fe20000041840 */
[----:B------:R-:W-:-:S04]  /*7b30*/  IMAD.WIDE R76, R166, 0x2, R76 ;  /* 0x00000002a64c7825 */ /* 0x000fc800078e024c */
[----:B------:R-:W-:-:S04]  /*7b40*/  IMAD.WIDE R72, R166, 0x2, R72 ;  /* 0x00000002a6487825 */ /* 0x000fc800078e0248 */
        /* <DEDUP_REMOVED lines=12> */
[----:B------:R-:W-:Y:S02]  /*7c10*/  IMAD.MOV.U32 R3, RZ, RZ, R58 ;  /* 0x000000ffff037224 */ /* 0x000fe400078e003a */
[----:B------:R-:W-:Y:S02]  /*7c20*/  IMAD.MOV.U32 R160, RZ, RZ, R59 ;  /* 0x000000ffffa07224 */ /* 0x000fe400078e003b */
[----:B------:R-:W-:Y:S01]  /*7c30*/  IMAD.MOV.U32 R164, RZ, RZ, R57 ;  /* 0x000000ffffa47224 */ /* 0x000fe200078e0039 */
[----:B------:R-:W-:Y:S06]  /*7c40*/  @P0 BRA `(.L_x_1) ;  /* 0xffffffc800c00947 */ /* 0x000fec000383ffff */
[----:B------:R-:W-:Y:S02]  /*7c50*/  F2FP.BF16.F32.PACK_AB R63, R83, R63 ;  /* 0x0000003f533f723e */ /* 0x000fe400000010ff */
[----:B------:R-:W-:Y:S02]  /*7c60*/  F2FP.BF16.F32.PACK_AB R62, R82, R62 ;  /* 0x0000003e523e723e */ /* 0x000fe400000010ff */
[----:B------:R-:W-:Y:S02]  /*7c70*/  F2FP.BF16.F32.PACK_AB R61, R81, R61 ;  /* 0x0000003d513d723e */ /* 0x000fe400000010ff */
[----:B------:R-:W-:-:S07]  /*7c80*/  F2FP.BF16.F32.PACK_AB R60, R80, R60 ;  /* 0x0000003c503c723e */ /* 0x000fce00000010ff */
.L_x_0:
[----:B------:R-:W0:Y:S01]  /*7c90*/  S2R R6, SR_TID.X ;  /* 0x0000000000067919 */ /* 0x000e220000002100 */
[----:B------:R-:W1:Y:S01]  /*7ca0*/  S2UR UR5, SR_CgaCtaId ;  /* 0x00000000000579c3 */ /* 0x000e620000008800 */
[----:B------:R-:W-:Y:S01]  /*7cb0*/  UMOV UR4, 0x400 ;  /* 0x0000040000047882 */ /* 0x000fe20000000000 */
[----:B------:R-:W-:-:S06]  /*7cc0*/  LOP3.LUT R167, R167, 0x600, RZ, 0xc0, !PT ;  /* 0x00000600a7a77812 */ /* 0x000fcc00078ec0ff */
[----:B------:R-:W-:Y:S06]  /*7cd0*/  BAR.SYNC.DEFER_BLOCKING 0x0 ;  /* 0x0000000000007b1d */ /* 0x000fec0000010000 */
[----:B------:R-:W-:Y:S01]  /*7ce0*/  ULDC.64 UR6, c[0x0][0x220] ;  /* 0x0000880000067ab9 */ /* 0x000fe20000000a00 */
[----:B------:R-:W-:Y:S02]  /*7cf0*/  ULDC.64 UR10, c[0x0][0x228] ;  /* 0x00008a00000a7ab9 */ /* 0x000fe40000000a00 */
[----:B------:R-:W-:Y:S01]  /*7d00*/  ISETP.GE.AND P0, PT, R155, UR10, PT ;  /* 0x0000000a9b007c0c */ /* 0x000fe2000bf06270 */
[----:B-1----:R-:W-:-:S03]  /*7d10*/  ULEA UR4, UR5, UR4, 0x18 ;  /* 0x0000000405047291 */ /* 0x002fc6000f8ec03f */
[----:B------:R-:W-:Y:S01]  /*7d20*/  ULDC UR5, c[0x0][0x244] ;  /* 0x0000910000057ab9 */ /* 0x000fe20000000800 */
[C---:B0-----:R-:W-:Y:S01]  /*7d30*/  LOP3.LUT R0, R6.reuse, 0x60, RZ, 0xc0, !PT ;  /* 0x0000006006007812 */ /* 0x041fe200078ec0ff */
[----:B------:R-:W-:Y:S01]  /*7d40*/  IMAD.SHL.U32 R2, R6, 0x4, RZ ;  /* 0x0000000406027824 */ /* 0x000fe200078e00ff */
[--C-:B------:R-:W-:Y:S02]  /*7d50*/  LOP3.LUT R3, R168, 0x1c, R6.reuse, 0xf8, !PT ;  /* 0x0000001ca8037812 */ /* 0x100fe400078ef806 */
[----:B------:R-:W-:Y:S01]  /*7d60*/  SHF.R.U32.HI R11, RZ, 0x4, R6 ;  /* 0x00000004ff0b7819 */ /* 0x000fe20000011606 */
[----:B------:R-:W-:Y:S01]  /*7d70*/  IMAD.SHL.U32 R0, R0, 0x4, RZ ;  /* 0x0000000400007824 */ /* 0x000fe200078e00ff */
[----:B------:R-:W-:Y:S02]  /*7d80*/  LOP3.LUT R167, R167, 0x7c, R2, 0xf8, !PT ;  /* 0x0000007ca7a77812 */ /* 0x000fe400078ef802 */
[----:B------:R-:W-:Y:S02]  /*7d90*/  SGXT.U32 R11, R11, 0x3 ;  /* 0x000000030b0b781a */ /* 0x000fe40000000000 */
[----:B------:R-:W-:Y:S01]  /*7da0*/  LOP3.LUT R3, R3, R0, RZ, 0xfc, !PT ;  /* 0x0000000003037212 */ /* 0x000fe200078efcff */
[----:B------:R-:W-:Y:S01]  /*7db0*/  IMAD R0, R155, UR5, RZ ;  /* 0x000000059b007c24 */ /* 0x000fe2000f8e02ff */
[----:B------:R-:W-:Y:S01]  /*7dc0*/  LOP3.LUT R167, R167, 0x60, R6, 0x78, !PT ;  /* 0x00000060a7a77812 */ /* 0x000fe200078e7806 */
[----:B------:R-:W-:Y:S01]  /*7dd0*/  ULDC UR5, c[0x0][0x248] ;  /* 0x0000920000057ab9 */ /* 0x000fe20000000800 */
[C---:B------:R-:W-:Y:S01]  /*7de0*/  LOP3.LUT R2, R3.reuse, 0x40, RZ, 0x3c, !PT ;  /* 0x0000004003027812 */ /* 0x040fe200078e3cff */
[----:B------:R0:W-:Y:S01]  /*7df0*/  STS [R3+UR4], R60 ;  /* 0x0000003c03007988 */ /* 0x0001e20008000804 */
[----:B------:R-:W-:-:S02]  /*7e00*/  LOP3.LUT R5, R3, 0x20, RZ, 0x3c, !PT ;  /* 0x0000002003057812 */ /* 0x000fc400078e3cff */
[----:B------:R-:W-:Y:S01]  /*7e10*/  LOP3.LUT R4, R3, 0x60, RZ, 0x3c, !PT ;  /* 0x0000006003047812 */ /* 0x000fe200078e3cff */
[----:B------:R1:W-:Y:S01]  /*7e20*/  STS [R2+UR4+0x400], R61 ;  /* 0x0004003d02007988 */ /* 0x0003e20008000804 */
[----:B------:R-:W-:Y:S02]  /*7e30*/  LEA R16, P1, R0, UR6, 0x1 ;  /* 0x0000000600107c11 */ /* 0x000fe4000f8208ff */
[--C-:B------:R-:W-:Y:S01]  /*7e40*/  LOP3.LUT R7, R156, 0x18, R11.reuse, 0xfe, !PT ;  /* 0x000000189c077812 */ /* 0x100fe200078efe0b */
[----:B------:R2:W-:Y:S01]  /*7e50*/  STS [R5+UR4+0x200], R62 ;  /* 0x0002003e05007988 */ /* 0x0005e20008000804 */
[----:B------:R-:W-:Y:S02]  /*7e60*/  LEA.HI.X.SX32 R17, R0, UR7, 0x1, P1 ;  /* 0x0000000700117c11 */ /* 0x000fe400088f0eff */
[C---:B0-----:R-:W-:Y:S01]  /*7e70*/  LOP3.LUT R3, R156.reuse, R11, RZ, 0xfc, !PT ;  /* 0x0000000b9c037212 */ /* 0x041fe200078efcff */
[----:B------:R0:W-:Y:S01]  /*7e80*/  STS [R4+UR4+0x600], R63 ;  /* 0x0006003f04007988 */ /* 0x0001e20008000804 */
[C-C-:B------:R-:W-:Y:S01]  /*7e90*/  LOP3.LUT R13, R156.reuse, 0x30, R11.reuse, 0xfe, !PT ;  /* 0x000000309c0d7812 */ /* 0x140fe200078efe0b */
[----:B------:R-:W-:Y:S01]  /*7ea0*/  IMAD R10, R7, UR5, RZ ;  /* 0x00000005070a7c24 */ /* 0x000fe2000f8e02ff */
[----:B-1----:R-:W-:Y:S01]  /*7eb0*/  LOP3.LUT R2, R156, 0x8, R11, 0xfe, !PT ;  /* 0x000000089c027812 */ /* 0x002fe200078efe0b */
[----:B------:R-:W-:Y:S01]  /*7ec0*/  BAR.SYNC.DEFER_BLOCKING 0x0 ;  /* 0x0000000000007b1d */ /* 0x000fe20000010000 */
[C---:B------:R-:W-:Y:S01]  /*7ed0*/  ISETP.LT.AND P1, PT, R3.reuse, UR11, !P0 ;  /* 0x0000000b03007c0c */ /* 0x040fe2000c721270 */
[----:B------:R-:W-:Y:S01]  /*7ee0*/  IMAD R3, R3, UR5, RZ ;  /* 0x0000000503037c24 */ /* 0x000fe2000f8e02ff */
[----:B--2---:R-:W-:Y:S01]  /*7ef0*/  LEA.HI R5, R6, 0x38, RZ, 0x1c ;  /* 0x0000003806057811 */ /* 0x004fe200078fe0ff */
[----:B------:R-:W-:Y:S01]  /*7f00*/  IMAD R14, R13, UR5, RZ ;  /* 0x000000050d0e7c24 */ /* 0x000fe2000f8e02ff */
[----:B------:R-:W-:-:S02]  /*7f10*/  ISETP.LT.AND P4, PT, R2, UR11, !P0 ;  /* 0x0000000b02007c0c */ /* 0x000fc4000c781270 */
[----:B------:R-:W-:Y:S01]  /*7f20*/  LOP3.LUT R0, R156, R5, RZ, 0xfc, !PT ;  /* 0x000000059c007212 */ /* 0x000fe200078efcff */
[----:B------:R-:W-:Y:S01]  /*7f30*/  IMAD R5, R2, UR5, RZ ;  /* 0x0000000502057c24 */ /* 0x000fe2000f8e02ff */
[-C--:B------:R-:W-:Y:S02]  /*7f40*/  LEA R2, P2, R3, R16.reuse, 0x1 ;  /* 0x0000001003027211 */ /* 0x080fe400078408ff */
[--C-:B------:R-:W-:Y:S01]  /*7f50*/  LOP3.LUT R6, R156, 0x20, R11.reuse, 0xfe, !PT ;  /* 0x000000209c067812 */ /* 0x100fe200078efe0b */
[----:B------:R-:W-:Y:S01]  /*7f60*/  IMAD R15, R0, UR5, RZ ;  /* 0x00000005000f7c24 */ /* 0x000fe2000f8e02ff */
[----:B0-----:R-:W-:Y:S02]  /*7f70*/  LEA R4, P3, R5, R16, 0x1 ;  /* 0x0000001005047211 */ /* 0x001fe400078608ff */
[----:B------:R-:W-:Y:S02]  /*7f80*/  LEA.HI.X.SX32 R3, R3, R17, 0x1, P2 ;  /* 0x0000001103037211 */ /* 0x000fe400010f0eff */
[----:B------:R-:W-:-:S02]  /*7f90*/  LOP3.LUT R9, R156, 0x28, R11, 0xfe, !PT ;  /* 0x000000289c097812 */ /* 0x000fc400078efe0b */
[----:B------:R-:W-:Y:S02]  /*7fa0*/  LEA.HI.X.SX32 R5, R5, R17, 0x1, P3 ;  /* 0x0000001105057211 */ /* 0x000fe400018f0eff */
[----:B------:R-:W-:Y:S01]  /*7fb0*/  LOP3.LUT R156, R156, 0x10, R11, 0xfe, !PT ;  /* 0x000000109c9c7812 */ /* 0x000fe200078efe0b */
[C---:B------:R-:W-:Y:S01]  /*7fc0*/  IMAD R11, R6.reuse, UR5, RZ ;  /* 0x00000005060b7c24 */ /* 0x040fe2000f8e02ff */
[----:B------:R-:W-:Y:S01]  /*7fd0*/  ISETP.LT.AND P3, PT, R6, UR11, !P0 ;  /* 0x0000000b06007c0c */ /* 0x000fe2000c761270 */
[----:B------:R-:W0:Y:S01]  /*7fe0*/  LDS R19, [R167+UR4] ;  /* 0x00000004a7137984 */ /* 0x000e220008000800 */
[C---:B------:R-:W-:Y:S01]  /*7ff0*/  ISETP.LT.AND P5, PT, R156.reuse, UR11, !P0 ;  /* 0x0000000b9c007c0c */ /* 0x040fe2000c7a1270 */
[----:B------:R-:W-:Y:S02]  /*8000*/  IMAD R156, R156, UR5, RZ ;  /* 0x000000059c9c7c24 */ /* 0x000fe4000f8e02ff */
[----:B------:R-:W1:Y:S01]  /*8010*/  LDS R21, [R167+UR4+0x80] ;  /* 0x00008004a7157984 */ /* 0x000e620008000800 */
[----:B------:R-:W-:-:S02]  /*8020*/  IMAD R12, R9, UR5, RZ ;  /* 0x00000005090c7c24 */ /* 0x000fc4000f8e02ff */
[----:B------:R-:W-:Y:S01]  /*8030*/  LEA R6, P6, R156, R16, 0x1 ;  /* 0x000000109c067211 */ /* 0x000fe200078c08ff */
[----:B------:R-:W2:Y:S04]  /*8040*/  LDS R23, [R167+UR4+0x100] ;  /* 0x00010004a7177984 */ /* 0x000ea80008000800 */
[----:B------:R-:W3:Y:S04]  /*8050*/  LDS R25, [R167+UR4+0x180] ;  /* 0x00018004a7197984 */ /* 0x000ee80008000800 */
[----:B0-----:R0:W-:Y:S04]  /*8060*/  @P1 STG.E.U16 desc[UR8][R2.64], R19 ;  /* 0x0000001302001986 */ /* 0x0011e8000c101508 */
[----:B-1----:R1:W-:Y:S01]  /*8070*/  @P4 STG.E.U16 desc[UR8][R4.64], R21 ;  /* 0x0000001504004986 */ /* 0x0023e2000c101508 */
[----:B------:R-:W-:-:S02]  /*8080*/  ISETP.LT.AND P4, PT, R7, UR11, !P0 ;  /* 0x0000000b07007c0c */ /* 0x000fc4000c781270 */
[-C--:B------:R-:W-:Y:S02]  /*8090*/  LEA.HI.X.SX32 R7, R156, R17.reuse, 0x1, P6 ;  /* 0x000000119c077211 */ /* 0x080fe400030f0eff */
[-C--:B------:R-:W-:Y:S02]  /*80a0*/  LEA R8, P6, R12, R16.reuse, 0x1 ;  /* 0x000000100c087211 */ /* 0x080fe400078c08ff */
[CC--:B0-----:R-:W-:Y:S01]  /*80b0*/  LEA R2, P1, R10.reuse, R16.reuse, 0x1 ;  /* 0x000000100a027211 */ /* 0x0c1fe200078208ff */
[----:B--2---:R0:W-:Y:S01]  /*80c0*/  @P5 STG.E.U16 desc[UR8][R6.64], R23 ;  /* 0x0000001706005986 */ /* 0x0041e2000c101508 */
[----:B------:R-:W-:Y:S02]  /*80d0*/  PRMT R19, R19, 0x7632, R19 ;  /* 0x0000763213137816 */ /* 0x000fe40000000013 */
[----:B-1----:R-:W-:Y:S02]  /*80e0*/  LEA R4, P2, R11, R16, 0x1 ;  /* 0x000000100b047211 */ /* 0x002fe400078408ff */
[----:B------:R-:W-:-:S02]  /*80f0*/  LEA.HI.X.SX32 R3, R10, R17, 0x1, P1 ;  /* 0x000000110a037211 */ /* 0x000fc400008f0eff */
[C---:B------:R-:W-:Y:S02]  /*8100*/  LEA R10, P1, R14.reuse, R16, 0x1 ;  /* 0x000000100e0a7211 */ /* 0x040fe400078208ff */
[-C--:B------:R-:W-:Y:S01]  /*8110*/  LEA.HI.X.SX32 R5, R11, R17.reuse, 0x1, P2 ;  /* 0x000000110b057211 */ /* 0x080fe200010f0eff */
[----:B---3--:R0:W-:Y:S01]  /*8120*/  @P4 STG.E.U16 desc[UR8][R2.64], R25 ;  /* 0x0000001902004986 */ /* 0x0081e2000c101508 */
[----:B------:R-:W-:Y:S02]  /*8130*/  LEA.HI.X.SX32 R11, R14, R17, 0x1, P1 ;  /* 0x000000110e0b7211 */ /* 0x000fe400008f0eff */
[----:B------:R-:W-:Y:S01]  /*8140*/  ISETP.LT.AND P2, PT, R9, UR11, !P0 ;  /* 0x0000000b09007c0c */ /* 0x000fe2000c741270 */
[----:B------:R0:W-:Y:S01]  /*8150*/  @P3 STG.E.U16 desc[UR8][R4.64], R19 ;  /* 0x0000001304003986 */ /* 0x0001e2000c101508 */
[----:B------:R-:W-:Y:S02]  /*8160*/  ISETP.LT.AND P1, PT, R0, UR11, !P0 ;  /* 0x0000000b00007c0c */ /* 0x000fe4000c721270 */
[----:B------:R-:W-:-:S02]  /*8170*/  ISETP.LT.AND P0, PT, R13, UR11, !P0 ;  /* 0x0000000b0d007c0c */ /* 0x000fc4000c701270 */
[-C--:B------:R-:W-:Y:S02]  /*8180*/  LEA.HI.X.SX32 R9, R12, R17.reuse, 0x1, P6 ;  /* 0x000000110c097211 */ /* 0x080fe400030f0eff */
[----:B------:R-:W-:Y:S02]  /*8190*/  PRMT R21, R21, 0x7632, R21 ;  /* 0x0000763215157816 */ /* 0x000fe40000000015 */
[----:B------:R-:W-:Y:S02]  /*81a0*/  PRMT R0, R23, 0x7632, R0 ;  /* 0x0000763217007816 */ /* 0x000fe40000000000 */
[C---:B------:R-:W-:Y:S01]  /*81b0*/  LEA R12, P6, R15.reuse, R16, 0x1 ;  /* 0x000000100f0c7211 */ /* 0x040fe200078c08ff */
[----:B------:R0:W-:Y:S03]  /*81c0*/  @P2 STG.E.U16 desc[UR8][R8.64], R21 ;  /* 0x0000001508002986 */ /* 0x0001e6000c101508 */
[----:B------:R-:W-:Y:S01]  /*81d0*/  LEA.HI.X.SX32 R13, R15, R17, 0x1, P6 ;  /* 0x000000110f0d7211 */ /* 0x000fe200030f0eff */
[----:B------:R0:W-:Y:S01]  /*81e0*/  @P0 STG.E.U16 desc[UR8][R10.64], R0 ;  /* 0x000000000a000986 */ /* 0x0001e2000c101508 */
[----:B------:R-:W-:Y:S07]  /*81f0*/  @!P1 EXIT ;  /* 0x000000000000994d */ /* 0x000fee0003800000 */
[----:B0-----:R-:W-:-:S05]  /*8200*/  PRMT R6, R25, 0x7632, R6 ;  /* 0x0000763219067816 */ /* 0x001fca0000000006 */
[----:B------:R-:W-:Y:S01]  /*8210*/  STG.E.U16 desc[UR8][R12.64], R6 ;  /* 0x000000060c007986 */ /* 0x000fe2000c101508 */
[----:B------:R-:W-:Y:S05]  /*8220*/  EXIT ;  /* 0x000000000000794d */ /* 0x000fea0003800000 */
.L_x_2:
[----:B------:R-:W-:-:S00]  /*8230*/  BRA `(.L_x_2) ;  /* 0xfffffffc00fc7947 */ /* 0x000fc0000383ffff */
[----:B------:R-:W-:-:S00]  /*8240*/  NOP ;  /* 0x0000000000007918 */ /* 0x000fc00000000000 */
        /* <DEDUP_REMOVED lines=11> */
.L_x_3:


//--------------------- .nv.shared.matmul_kernel  --------------------------
	.section	.nv.shared.matmul_kernel,"aw",@nobits
	.sectionflags	@""
	.align	16
	.zero		1024


//--------------------- .nv.shared.reserved.0     --------------------------
	.section	.nv.shared.reserved.0,"aw",@nobits
	.weak		__nv_reservedSMEM_offset_0_alias
	.size		__nv_reservedSMEM_offset_0_alias, 0, 0
	.other		__nv_reservedSMEM_offset_0_alias,@"STO_CUDA_RESERVED_SHARED STV_DEFAULT"
__nv_reservedSMEM_offset_0_alias:
	.zero		0


//--------------------- .nv.constant0.matmul_kernel --------------------------
	.section	.nv.constant0.matmul_kernel,"a",@progbits
	.sectionflags	@""
	.align	4
.nv.constant0.matmul_kernel:
	.zero		608


//--------------------- SYMBOLS --------------------------

	.type		.nv.reservedSmem.offset0,@object
	.size		.nv.reservedSmem.offset0,0x4
